//
// Generated by NVIDIA NVVM Compiler
//
// Compiler Build ID: CL-36424714
// Cuda compilation tools, release 13.0, V13.0.88
// Based on NVVM 20.0.0
//

.version 9.0
.target sm_100
.address_size 64

	// .globl	_Z9tlmSourcePdS_S_S_iiddd

.visible .entry _Z9tlmSourcePdS_S_S_iiddd(
	.param .u64 .ptr .align 1 _Z9tlmSourcePdS_S_S_iiddd_param_0,
	.param .u64 .ptr .align 1 _Z9tlmSourcePdS_S_S_iiddd_param_1,
	.param .u64 .ptr .align 1 _Z9tlmSourcePdS_S_S_iiddd_param_2,
	.param .u64 .ptr .align 1 _Z9tlmSourcePdS_S_S_iiddd_param_3,
	.param .u32 _Z9tlmSourcePdS_S_S_iiddd_param_4,
	.param .u32 _Z9tlmSourcePdS_S_S_iiddd_param_5,
	.param .f64 _Z9tlmSourcePdS_S_S_iiddd_param_6,
	.param .f64 _Z9tlmSourcePdS_S_S_iiddd_param_7,
	.param .f64 _Z9tlmSourcePdS_S_S_iiddd_param_8
)
{
	.reg .pred 	%p<5>;
	.reg .b32 	%r<21>;
	.reg .b32 	%f<3>;
	.reg .b64 	%rd<14>;
	.reg .b64 	%fd<44>;

	ld.param.u64 	%rd1, [_Z9tlmSourcePdS_S_S_iiddd_param_0];
	ld.param.u64 	%rd2, [_Z9tlmSourcePdS_S_S_iiddd_param_1];
	ld.param.u64 	%rd3, [_Z9tlmSourcePdS_S_S_iiddd_param_2];
	ld.param.u64 	%rd4, [_Z9tlmSourcePdS_S_S_iiddd_param_3];
	ld.param.u32 	%r4, [_Z9tlmSourcePdS_S_S_iiddd_param_4];
	ld.param.u32 	%r5, [_Z9tlmSourcePdS_S_S_iiddd_param_5];
	ld.param.f64 	%fd6, [_Z9tlmSourcePdS_S_S_iiddd_param_6];
	ld.param.f64 	%fd7, [_Z9tlmSourcePdS_S_S_iiddd_param_7];
	ld.param.f64 	%fd8, [_Z9tlmSourcePdS_S_S_iiddd_param_8];
	mov.u32 	%r6, %tid.x;
	mov.u32 	%r7, %ctaid.x;
	or.b32  	%r8, %r6, %r7;
	setp.ne.s32 	%p1, %r8, 0;
	@%p1 bra 	$L__BB0_5;
	cvt.rn.f64.s32 	%fd9, %r5;
	mul.f64 	%fd10, %fd6, %fd9;
	sub.f64 	%fd11, %fd10, %fd7;
	neg.f64 	%fd12, %fd11;
	mul.f64 	%fd13, %fd11, %fd12;
	mul.f64 	%fd14, %fd8, %fd8;
	div.rn.f64 	%fd1, %fd13, %fd14;
	fma.rn.f64 	%fd15, %fd1, 0d3FF71547652B82FE, 0d4338000000000000;
	{
	.reg .b32 %temp; 
	mov.b64 	{%r1, %temp}, %fd15;
	}
	mov.f64 	%fd16, 0dC338000000000000;
	add.rn.f64 	%fd17, %fd15, %fd16;
	fma.rn.f64 	%fd18, %fd17, 0dBFE62E42FEFA39EF, %fd1;
	fma.rn.f64 	%fd19, %fd17, 0dBC7ABC9E3B39803F, %fd18;
	fma.rn.f64 	%fd20, %fd19, 0d3E5ADE1569CE2BDF, 0d3E928AF3FCA213EA;
	fma.rn.f64 	%fd21, %fd20, %fd19, 0d3EC71DEE62401315;
	fma.rn.f64 	%fd22, %fd21, %fd19, 0d3EFA01997C89EB71;
	fma.rn.f64 	%fd23, %fd22, %fd19, 0d3F2A01A014761F65;
	fma.rn.f64 	%fd24, %fd23, %fd19, 0d3F56C16C1852B7AF;
	fma.rn.f64 	%fd25, %fd24, %fd19, 0d3F81111111122322;
	fma.rn.f64 	%fd26, %fd25, %fd19, 0d3FA55555555502A1;
	fma.rn.f64 	%fd27, %fd26, %fd19, 0d3FC5555555555511;
	fma.rn.f64 	%fd28, %fd27, %fd19, 0d3FE000000000000B;
	fma.rn.f64 	%fd29, %fd28, %fd19, 0d3FF0000000000000;
	fma.rn.f64 	%fd30, %fd29, %fd19, 0d3FF0000000000000;
	{
	.reg .b32 %temp; 
	mov.b64 	{%r2, %temp}, %fd30;
	}
	{
	.reg .b32 %temp; 
	mov.b64 	{%temp, %r3}, %fd30;
	}
	shl.b32 	%r9, %r1, 20;
	add.s32 	%r10, %r9, %r3;
	mov.b64 	%fd43, {%r2, %r10};
	{
	.reg .b32 %temp; 
	mov.b64 	{%temp, %r11}, %fd1;
	}
	mov.b32 	%f2, %r11;
	abs.f32 	%f1, %f2;
	setp.lt.f32 	%p2, %f1, 0f4086232B;
	@%p2 bra 	$L__BB0_4;
	setp.lt.f64 	%p3, %fd1, 0d0000000000000000;
	add.f64 	%fd31, %fd1, 0d7FF0000000000000;
	selp.f64 	%fd43, 0d0000000000000000, %fd31, %p3;
	setp.geu.f32 	%p4, %f1, 0f40874800;
	@%p4 bra 	$L__BB0_4;
	shr.u32 	%r12, %r1, 31;
	add.s32 	%r13, %r1, %r12;
	shr.s32 	%r14, %r13, 1;
	shl.b32 	%r15, %r14, 20;
	add.s32 	%r16, %r3, %r15;
	mov.b64 	%fd32, {%r2, %r16};
	sub.s32 	%r17, %r1, %r14;
	shl.b32 	%r18, %r17, 20;
	add.s32 	%r19, %r18, 1072693248;
	mov.b32 	%r20, 0;
	mov.b64 	%fd33, {%r20, %r19};
	mul.f64 	%fd43, %fd33, %fd32;
$L__BB0_4:
	mul.f64 	%fd34, %fd43, 0d3FE6A09E667F3BCC;
	cvta.to.global.u64 	%rd5, %rd1;
	mul.wide.s32 	%rd6, %r4, 8;
	add.s64 	%rd7, %rd5, %rd6;
	ld.global.f64 	%fd35, [%rd7];
	add.f64 	%fd36, %fd35, %fd34;
	st.global.f64 	[%rd7], %fd36;
	cvta.to.global.u64 	%rd8, %rd2;
	add.s64 	%rd9, %rd8, %rd6;
	ld.global.f64 	%fd37, [%rd9];
	sub.f64 	%fd38, %fd37, %fd34;
	st.global.f64 	[%rd9], %fd38;
	cvta.to.global.u64 	%rd10, %rd3;
	add.s64 	%rd11, %rd10, %rd6;
	ld.global.f64 	%fd39, [%rd11];
	sub.f64 	%fd40, %fd39, %fd34;
	st.global.f64 	[%rd11], %fd40;
	cvta.to.global.u64 	%rd12, %rd4;
	add.s64 	%rd13, %rd12, %rd6;
	ld.global.f64 	%fd41, [%rd13];
	add.f64 	%fd42, %fd34, %fd41;
	st.global.f64 	[%rd13], %fd42;
$L__BB0_5:
	ret;

}
	// .globl	_Z10tlmScatterPdS_S_S_iid
.visible .entry _Z10tlmScatterPdS_S_S_iid(
	.param .u64 .ptr .align 1 _Z10tlmScatterPdS_S_S_iid_param_0,
	.param .u64 .ptr .align 1 _Z10tlmScatterPdS_S_S_iid_param_1,
	.param .u64 .ptr .align 1 _Z10tlmScatterPdS_S_S_iid_param_2,
	.param .u64 .ptr .align 1 _Z10tlmScatterPdS_S_S_iid_param_3,
	.param .u32 _Z10tlmScatterPdS_S_S_iid_param_4,
	.param .u32 _Z10tlmScatterPdS_S_S_iid_param_5,
	.param .f64 _Z10tlmScatterPdS_S_S_iid_param_6
)
{
	.reg .pred 	%p<4>;
	.reg .b32 	%r<14>;
	.reg .b64 	%rd<14>;
	.reg .b64 	%fd<27>;

	ld.param.u64 	%rd1, [_Z10tlmScatterPdS_S_S_iid_param_0];
	ld.param.u64 	%rd2, [_Z10tlmScatterPdS_S_S_iid_param_1];
	ld.param.u64 	%rd3, [_Z10tlmScatterPdS_S_S_iid_param_2];
	ld.param.u64 	%rd4, [_Z10tlmScatterPdS_S_S_iid_param_3];
	ld.param.u32 	%r2, [_Z10tlmScatterPdS_S_S_iid_param_4];
	ld.param.u32 	%r3, [_Z10tlmScatterPdS_S_S_iid_param_5];
	ld.param.f64 	%fd1, [_Z10tlmScatterPdS_S_S_iid_param_6];
	mov.u32 	%r5, %ctaid.x;
	mov.u32 	%r6, %ntid.x;
	mov.u32 	%r7, %tid.x;
	mad.lo.s32 	%r8, %r5, %r6, %r7;
	mov.u32 	%r9, %ctaid.y;
	mov.u32 	%r10, %ntid.y;
	mov.u32 	%r11, %tid.y;
	mad.lo.s32 	%r12, %r9, %r10, %r11;
	mad.lo.s32 	%r1, %r3, %r12, %r8;
	setp.ge.s32 	%p1, %r8, %r2;
	setp.ge.s32 	%p2, %r12, %r3;
	or.pred  	%p3, %p1, %p2;
	@%p3 bra 	$L__BB1_2;
	cvta.to.global.u64 	%rd5, %rd1;
	cvta.to.global.u64 	%rd6, %rd4;
	cvta.to.global.u64 	%rd7, %rd2;
	cvta.to.global.u64 	%rd8, %rd3;
	mul.wide.s32 	%rd9, %r1, 8;
	add.s64 	%rd10, %rd5, %rd9;
	ld.global.f64 	%fd2, [%rd10];
	add.f64 	%fd3, %fd2, %fd2;
	add.s64 	%rd11, %rd6, %rd9;
	ld.global.f64 	%fd4, [%rd11];
	fma.rn.f64 	%fd5, %fd4, 0d4000000000000000, %fd3;
	add.s64 	%rd12, %rd7, %rd9;
	ld.global.f64 	%fd6, [%rd12];
	add.f64 	%fd7, %fd6, %fd6;
	sub.f64 	%fd8, %fd5, %fd7;
	add.s64 	%rd13, %rd8, %rd9;
	ld.global.f64 	%fd9, [%rd13];
	add.f64 	%fd10, %fd9, %fd9;
	sub.f64 	%fd11, %fd8, %fd10;
	mul.f64 	%fd12, %fd1, 0d4010000000000000;
	div.rn.f64 	%fd13, %fd11, %fd12;
	mul.f64 	%fd14, %fd1, %fd13;
	sub.f64 	%fd15, %fd3, %fd14;
	sub.f64 	%fd16, %fd15, %fd2;
	st.global.f64 	[%rd10], %fd16;
	ld.global.f64 	%fd17, [%rd12];
	fma.rn.f64 	%fd18, %fd17, 0d4000000000000000, %fd14;
	sub.f64 	%fd19, %fd18, %fd17;
	st.global.f64 	[%rd12], %fd19;
	ld.global.f64 	%fd20, [%rd13];
	fma.rn.f64 	%fd21, %fd20, 0d4000000000000000, %fd14;
	sub.f64 	%fd22, %fd21, %fd20;
	st.global.f64 	[%rd13], %fd22;
	ld.global.f64 	%fd23, [%rd11];
	add.f64 	%fd24, %fd23, %fd23;
	sub.f64 	%fd25, %fd24, %fd14;
	sub.f64 	%fd26, %fd25, %fd23;
	st.global.f64 	[%rd11], %fd26;
$L__BB1_2:
	ret;

}
	// .globl	_Z10tlmConnectPdS_S_S_ii
.visible .entry _Z10tlmConnectPdS_S_S_ii(
	.param .u64 .ptr .align 1 _Z10tlmConnectPdS_S_S_ii_param_0,
	.param .u64 .ptr .align 1 _Z10tlmConnectPdS_S_S_ii_param_1,
	.param .u64 .ptr .align 1 _Z10tlmConnectPdS_S_S_ii_param_2,
	.param .u64 .ptr .align 1 _Z10tlmConnectPdS_S_S_ii_param_3,
	.param .u32 _Z10tlmConnectPdS_S_S_ii_param_4,
	.param .u32 _Z10tlmConnectPdS_S_S_ii_param_5
)
{
	.reg .pred 	%p<7>;
	.reg .b32 	%r<18>;
	.reg .b64 	%rd<16>;
	.reg .b64 	%fd<5>;

	ld.param.u64 	%rd1, [_Z10tlmConnectPdS_S_S_ii_param_0];
	ld.param.u64 	%rd2, [_Z10tlmConnectPdS_S_S_ii_param_1];
	ld.param.u64 	%rd3, [_Z10tlmConnectPdS_S_S_ii_param_2];
	ld.param.u64 	%rd4, [_Z10tlmConnectPdS_S_S_ii_param_3];
	ld.param.u32 	%r7, [_Z10tlmConnectPdS_S_S_ii_param_4];
	ld.param.u32 	%r6, [_Z10tlmConnectPdS_S_S_ii_param_5];
	mov.u32 	%r8, %ctaid.x;
	mov.u32 	%r9, %ntid.x;
	mov.u32 	%r10, %tid.x;
	mad.lo.s32 	%r1, %r8, %r9, %r10;
	mov.u32 	%r11, %ctaid.y;
	mov.u32 	%r12, %ntid.y;
	mov.u32 	%r13, %tid.y;
	mad.lo.s32 	%r2, %r11, %r12, %r13;
	mul.lo.s32 	%r3, %r6, %r2;
	add.s32 	%r14, %r3, %r1;
	setp.lt.s32 	%p1, %r1, 1;
	mul.lo.s32 	%r15, %r6, %r7;
	setp.ge.s32 	%p2, %r14, %r15;
	or.pred  	%p3, %p1, %p2;
	@%p3 bra 	$L__BB2_2;
	cvta.to.global.u64 	%rd5, %rd2;
	cvta.to.global.u64 	%rd6, %rd4;
	mul.wide.s32 	%rd7, %r14, 8;
	add.s64 	%rd8, %rd5, %rd7;
	ld.global.f64 	%fd1, [%rd8];
	add.s64 	%rd9, %rd6, %rd7;
	ld.global.f64 	%fd2, [%rd9+-8];
	st.global.f64 	[%rd8], %fd2;
	st.global.f64 	[%rd9+-8], %fd1;
$L__BB2_2:
	setp.ge.s32 	%p4, %r14, %r15;
	setp.eq.s32 	%p5, %r2, 0;
	or.pred  	%p6, %p5, %p4;
	@%p6 bra 	$L__BB2_4;
	cvta.to.global.u64 	%rd10, %rd1;
	mul.wide.s32 	%rd11, %r14, 8;
	add.s64 	%rd12, %rd10, %rd11;
	ld.global.f64 	%fd3, [%rd12];
	sub.s32 	%r16, %r3, %r6;
	add.s32 	%r17, %r16, %r1;
	cvta.to.global.u64 	%rd13, %rd3;
	mul.wide.s32 	%rd14, %r17, 8;
	add.s64 	%rd15, %rd13, %rd14;
	ld.global.f64 	%fd4, [%rd15];
	st.global.f64 	[%rd12], %fd4;
	st.global.f64 	[%rd15], %fd3;
$L__BB2_4:
	ret;

}
	// .globl	_Z11tlmBoundaryPdS_S_S_ii
.visible .entry _Z11tlmBoundaryPdS_S_S_ii(
	.param .u64 .ptr .align 1 _Z11tlmBoundaryPdS_S_S_ii_param_0,
	.param .u64 .ptr .align 1 _Z11tlmBoundaryPdS_S_S_ii_param_1,
	.param .u64 .ptr .align 1 _Z11tlmBoundaryPdS_S_S_ii_param_2,
	.param .u64 .ptr .align 1 _Z11tlmBoundaryPdS_S_S_ii_param_3,
	.param .u32 _Z11tlmBoundaryPdS_S_S_ii_param_4,
	.param .u32 _Z11tlmBoundaryPdS_S_S_ii_param_5
)
{
	.reg .pred 	%p<5>;
	.reg .b32 	%r<17>;
	.reg .b64 	%rd<17>;
	.reg .b64 	%fd<9>;

	ld.param.u64 	%rd1, [_Z11tlmBoundaryPdS_S_S_ii_param_0];
	ld.param.u64 	%rd2, [_Z11tlmBoundaryPdS_S_S_ii_param_1];
	ld.param.u64 	%rd3, [_Z11tlmBoundaryPdS_S_S_ii_param_2];
	ld.param.u64 	%rd4, [_Z11tlmBoundaryPdS_S_S_ii_param_3];
	ld.param.u32 	%r5, [_Z11tlmBoundaryPdS_S_S_ii_param_4];
	ld.param.u32 	%r4, [_Z11tlmBoundaryPdS_S_S_ii_param_5];
	mov.u32 	%r6, %ctaid.x;
	mov.u32 	%r7, %ntid.x;
	mov.u32 	%r8, %tid.x;
	mad.lo.s32 	%r1, %r6, %r7, %r8;
	mov.u32 	%r9, %ctaid.y;
	mov.u32 	%r10, %ntid.y;
	mov.u32 	%r11, %tid.y;
	mad.lo.s32 	%r2, %r9, %r10, %r11;
	add.s32 	%r3, %r5, -1;
	mul.lo.s32 	%r12, %r3, %r4;
	setp.ne.s32 	%p1, %r2, %r12;
	setp.ge.s32 	%p2, %r1, %r5;
	or.pred  	%p3, %p2, %p1;
	@%p3 bra 	$L__BB3_2;
	cvta.to.global.u64 	%rd5, %rd3;
	cvta.to.global.u64 	%rd6, %rd1;
	add.s32 	%r13, %r4, -1;
	mad.lo.s32 	%r14, %r13, %r4, %r1;
	mul.wide.s32 	%rd7, %r14, 8;
	add.s64 	%rd8, %rd5, %rd7;
	ld.global.f64 	%fd1, [%rd8];
	neg.f64 	%fd2, %fd1;
	st.global.f64 	[%rd8], %fd2;
	mul.wide.s32 	%rd9, %r1, 8;
	add.s64 	%rd10, %rd6, %rd9;
	ld.global.f64 	%fd3, [%rd10];
	neg.f64 	%fd4, %fd3;
	st.global.f64 	[%rd10], %fd4;
$L__BB3_2:
	setp.ne.s32 	%p4, %r1, %r3;
	@%p4 bra 	$L__BB3_4;
	mul.lo.s32 	%r15, %r4, %r2;
	add.s32 	%r16, %r15, %r1;
	cvta.to.global.u64 	%rd11, %rd4;
	mul.wide.s32 	%rd12, %r16, 8;
	add.s64 	%rd13, %rd11, %rd12;
	ld.global.f64 	%fd5, [%rd13];
	neg.f64 	%fd6, %fd5;
	st.global.f64 	[%rd13], %fd6;
	cvta.to.global.u64 	%rd14, %rd2;
	mul.wide.s32 	%rd15, %r15, 8;
	add.s64 	%rd16, %rd14, %rd15;
	ld.global.f64 	%fd7, [%rd16];
	neg.f64 	%fd8, %fd7;
	st.global.f64 	[%rd16], %fd8;
$L__BB3_4:
	ret;

}


// ===== COMPILED SASS (sm_100) =====

	.target	sm_100

	.elftype	@"ET_EXEC"


//--------------------- .note.nv.tkinfo           --------------------------
	.section	.note.nv.tkinfo,"",@"SHT_NOTE"
	.sectionflags	@"SHF_NOTE_NV_TKINFO"
	.tkinfo
        /*0018*/ 	.word	0x00000002
        /*0030*/ 	.string	""
        /*0030*/ 	.string	"ptxas"
        /*0030*/ 	.string	"Cuda compilation tools, release 13.0, V13.0.88"
        /*0030*/ 	.string	"Build cuda_13.0.r13.0/compiler.36424714_0"
        /*0030*/ 	.string	"-arch sm_100 -m 64 "



//--------------------- .note.nv.cuinfo           --------------------------
	.section	.note.nv.cuinfo,"",@"SHT_NOTE"
	.sectionflags	@"SHF_NOTE_NV_CUINFO"
        /*0018*/ 	.short	0x0002
        /*001a*/ 	.short	0x0064
        /*001c*/ 	.short	0x0082
	.zero		2


//--------------------- .nv.info                  --------------------------
	.section	.nv.info,"",@"SHT_CUDA_INFO"
	.align	4


	//----- nvinfo : EIATTR_REGCOUNT
	.align		4
        /*0000*/ 	.byte	0x04, 0x2f
        /*0002*/ 	.short	(.L_1 - .L_0)
	.align		4
.L_0:
        /*0004*/ 	.word	index@(_Z9tlmSourcePdS_S_S_iiddd)
        /*0008*/ 	.word	0x00000018


	//----- nvinfo : EIATTR_FRAME_SIZE
	.align		4
.L_1:
        /*000c*/ 	.byte	0x04, 0x11
        /*000e*/ 	.short	(.L_3 - .L_2)
	.align		4
.L_2:
        /*0010*/ 	.word	index@($__internal_1_$__cuda_sm20_div_rn_f64_full)
        /*0014*/ 	.word	0x00000000


	//----- nvinfo : EIATTR_FRAME_SIZE
	.align		4
.L_3:
        /*0018*/ 	.byte	0x04, 0x11
        /*001a*/ 	.short	(.L_5 - .L_4)
	.align		4
.L_4:
        /*001c*/ 	.word	index@(_Z9tlmSourcePdS_S_S_iiddd)
        /*0020*/ 	.word	0x00000000


	//----- nvinfo : EIATTR_REGCOUNT
	.align		4
.L_5:
        /*0024*/ 	.byte	0x04, 0x2f
        /*0026*/ 	.short	(.L_7 - .L_6)
	.align		4
.L_6:
        /*0028*/ 	.word	index@(_Z10tlmScatterPdS_S_S_iid)
        /*002c*/ 	.word	0x00000022


	//----- nvinfo : EIATTR_FRAME_SIZE
	.align		4
.L_7:
        /*0030*/ 	.byte	0x04, 0x11
        /*0032*/ 	.short	(.L_9 - .L_8)
	.align		4
.L_8:
        /*0034*/ 	.word	index@($__internal_0_$__cuda_sm20_div_rn_f64_full)
        /*0038*/ 	.word	0x00000000


	//----- nvinfo : EIATTR_FRAME_SIZE
	.align		4
.L_9:
        /*003c*/ 	.byte	0x04, 0x11
        /*003e*/ 	.short	(.L_11 - .L_10)
	.align		4
.L_10:
        /*0040*/ 	.word	index@(_Z10tlmScatterPdS_S_S_iid)
        /*0044*/ 	.word	0x00000000


	//----- nvinfo : EIATTR_REGCOUNT
	.align		4
.L_11:
        /*0048*/ 	.byte	0x04, 0x2f
        /*004a*/ 	.short	(.L_13 - .L_12)
	.align		4
.L_12:
        /*004c*/ 	.word	index@(_Z10tlmConnectPdS_S_S_ii)
        /*0050*/ 	.word	0x00000010


	//----- nvinfo : EIATTR_FRAME_SIZE
	.align		4
.L_13:
        /*0054*/ 	.byte	0x04, 0x11
        /*0056*/ 	.short	(.L_15 - .L_14)
	.align		4
.L_14:
        /*0058*/ 	.word	index@(_Z10tlmConnectPdS_S_S_ii)
        /*005c*/ 	.word	0x00000000


	//----- nvinfo : EIATTR_REGCOUNT
	.align		4
.L_15:
        /*0060*/ 	.byte	0x04, 0x2f
        /*0062*/ 	.short	(.L_17 - .L_16)
	.align		4
.L_16:
        /*0064*/ 	.word	index@(_Z11tlmBoundaryPdS_S_S_ii)
        /*0068*/ 	.word	0x00000010


	//----- nvinfo : EIATTR_FRAME_SIZE
	.align		4
.L_17:
        /*006c*/ 	.byte	0x04, 0x11
        /*006e*/ 	.short	(.L_19 - .L_18)
	.align		4
.L_18:
        /*0070*/ 	.word	index@(_Z11tlmBoundaryPdS_S_S_ii)
        /*0074*/ 	.word	0x00000000


	//----- nvinfo : EIATTR_MIN_STACK_SIZE
	.align		4
.L_19:
        /*0078*/ 	.byte	0x04, 0x12
        /*007a*/ 	.short	(.L_21 - .L_20)
	.align		4
.L_20:
        /*007c*/ 	.word	index@(_Z11tlmBoundaryPdS_S_S_ii)
        /*0080*/ 	.word	0x00000000


	//----- nvinfo : EIATTR_MIN_STACK_SIZE
	.align		4
.L_21:
        /*0084*/ 	.byte	0x04, 0x12
        /*0086*/ 	.short	(.L_23 - .L_22)
	.align		4
.L_22:
        /*0088*/ 	.word	index@(_Z10tlmConnectPdS_S_S_ii)
        /*008c*/ 	.word	0x00000000


	//----- nvinfo : EIATTR_MIN_STACK_SIZE
	.align		4
.L_23:
        /*0090*/ 	.byte	0x04, 0x12
        /*0092*/ 	.short	(.L_25 - .L_24)
	.align		4
.L_24:
        /*0094*/ 	.word	index@(_Z10tlmScatterPdS_S_S_iid)
        /*0098*/ 	.word	0x00000000


	//----- nvinfo : EIATTR_MIN_STACK_SIZE
	.align		4
.L_25:
        /*009c*/ 	.byte	0x04, 0x12
        /*009e*/ 	.short	(.L_27 - .L_26)
	.align		4
.L_26:
        /*00a0*/ 	.word	index@(_Z9tlmSourcePdS_S_S_iiddd)
        /*00a4*/ 	.word	0x00000000
.L_27:


//--------------------- .nv.compat                --------------------------
	.section	.nv.compat,"",@"SHT_CUDA_COMPAT_INFO"
	.align	4
        /*0000*/ 	.byte	0x02, 0x09, 0x00, 0x00, 0x02, 0x02, 0x01, 0x00, 0x02, 0x05, 0x05, 0x00, 0x03, 0x07, 0x01, 0x01
        /*0010*/ 	.byte	0x02, 0x03, 0x00, 0x00, 0x02, 0x06, 0x01, 0x00, 0x04, 0x0b, 0x08, 0x00, 0x01, 0x00, 0x00, 0x00
        /*0020*/ 	.byte	0x00, 0x00, 0x00, 0x00


//--------------------- .nv.info._Z11tlmBoundaryPdS_S_S_ii --------------------------
	.section	.nv.info._Z11tlmBoundaryPdS_S_S_ii,"",@"SHT_CUDA_INFO"
	.sectionflags	@""
	.align	4


	//----- nvinfo : EIATTR_CUDA_API_VERSION
	.align		4
        /*0000*/ 	.byte	0x04, 0x37
        /*0002*/ 	.short	(.L_29 - .L_28)
.L_28:
        /*0004*/ 	.word	0x00000082


	//----- nvinfo : EIATTR_KPARAM_INFO
	.align		4
.L_29:
        /*0008*/ 	.byte	0x04, 0x17
        /*000a*/ 	.short	(.L_31 - .L_30)
.L_30:
        /*000c*/ 	.word	0x00000000
        /*0010*/ 	.short	0x0005
        /*0012*/ 	.short	0x0024
        /*0014*/ 	.byte	0x00, 0xf0, 0x11, 0x00


	//----- nvinfo : EIATTR_KPARAM_INFO
	.align		4
.L_31:
        /*0018*/ 	.byte	0x04, 0x17
        /*001a*/ 	.short	(.L_33 - .L_32)
.L_32:
        /*001c*/ 	.word	0x00000000
        /*0020*/ 	.short	0x0004
        /*0022*/ 	.short	0x0020
        /*0024*/ 	.byte	0x00, 0xf0, 0x11, 0x00


	//----- nvinfo : EIATTR_KPARAM_INFO
	.align		4
.L_33:
        /*0028*/ 	.byte	0x04, 0x17
        /*002a*/ 	.short	(.L_35 - .L_34)
.L_34:
        /*002c*/ 	.word	0x00000000
        /*0030*/ 	.short	0x0003
        /*0032*/ 	.short	0x0018
        /*0034*/ 	.byte	0x00, 0xf5, 0x21, 0x00


	//----- nvinfo : EIATTR_KPARAM_INFO
	.align		4
.L_35:
        /*0038*/ 	.byte	0x04, 0x17
        /*003a*/ 	.short	(.L_37 - .L_36)
.L_36:
        /*003c*/ 	.word	0x00000000
        /*0040*/ 	.short	0x0002
        /*0042*/ 	.short	0x0010
        /*0044*/ 	.byte	0x00, 0xf5, 0x21, 0x00


	//----- nvinfo : EIATTR_KPARAM_INFO
	.align		4
.L_37:
        /*0048*/ 	.byte	0x04, 0x17
        /*004a*/ 	.short	(.L_39 - .L_38)
.L_38:
        /*004c*/ 	.word	0x00000000
        /*0050*/ 	.short	0x0001
        /*0052*/ 	.short	0x0008
        /*0054*/ 	.byte	0x00, 0xf5, 0x21, 0x00


	//----- nvinfo : EIATTR_KPARAM_INFO
	.align		4
.L_39:
        /*0058*/ 	.byte	0x04, 0x17
        /*005a*/ 	.short	(.L_41 - .L_40)
.L_40:
        /*005c*/ 	.word	0x00000000
        /*0060*/ 	.short	0x0000
        /*0062*/ 	.short	0x0000
        /*0064*/ 	.byte	0x00, 0xf5, 0x21, 0x00


	//----- nvinfo : EIATTR_SPARSE_MMA_MASK
	.align		4
.L_41:
        /*0068*/ 	.byte	0x03, 0x50
        /*006a*/ 	.short	0x0000


	//----- nvinfo : EIATTR_MAXREG_COUNT
	.align		4
        /*006c*/ 	.byte	0x03, 0x1b
        /*006e*/ 	.short	0x00ff


	//----- nvinfo : EIATTR_MERCURY_ISA_VERSION
	.align		4
        /*0070*/ 	.byte	0x03, 0x5f
        /*0072*/ 	.short	0x0101


	//----- nvinfo : EIATTR_VRC_CTA_INIT_COUNT
	.align		4
        /*0074*/ 	.byte	0x02, 0x4a
	.zero		1
	.zero		1


	//----- nvinfo : EIATTR_EXIT_INSTR_OFFSETS
	.align		4
        /*0078*/ 	.byte	0x04, 0x1c
        /*007a*/ 	.short	(.L_43 - .L_42)


	//   ....[0]....
.L_42:
        /*007c*/ 	.word	0x000001f0


	//   ....[1]....
        /*0080*/ 	.word	0x000002c0


	//----- nvinfo : EIATTR_CRS_STACK_SIZE
	.align		4
.L_43:
        /*0084*/ 	.byte	0x04, 0x1e
        /*0086*/ 	.short	(.L_45 - .L_44)
.L_44:
        /*0088*/ 	.word	0x00000000


	//----- nvinfo : EIATTR_CBANK_PARAM_SIZE
	.align		4
.L_45:
        /*008c*/ 	.byte	0x03, 0x19
        /*008e*/ 	.short	0x0028


	//----- nvinfo : EIATTR_PARAM_CBANK
	.align		4
        /*0090*/ 	.byte	0x04, 0x0a
        /*0092*/ 	.short	(.L_47 - .L_46)
	.align		4
.L_46:
        /*0094*/ 	.word	index@(.nv.constant0._Z11tlmBoundaryPdS_S_S_ii)
        /*0098*/ 	.short	0x0380
        /*009a*/ 	.short	0x0028


	//----- nvinfo : EIATTR_SW_WAR
	.align		4
.L_47:
        /*009c*/ 	.byte	0x04, 0x36
        /*009e*/ 	.short	(.L_49 - .L_48)
.L_48:
        /*00a0*/ 	.word	0x00000008
.L_49:


//--------------------- .nv.info._Z10tlmConnectPdS_S_S_ii --------------------------
	.section	.nv.info._Z10tlmConnectPdS_S_S_ii,"",@"SHT_CUDA_INFO"
	.sectionflags	@""
	.align	4


	//----- nvinfo : EIATTR_CUDA_API_VERSION
	.align		4
        /*0000*/ 	.byte	0x04, 0x37
        /*0002*/ 	.short	(.L_51 - .L_50)
.L_50:
        /*0004*/ 	.word	0x00000082


	//----- nvinfo : EIATTR_KPARAM_INFO
	.align		4
.L_51:
        /*0008*/ 	.byte	0x04, 0x17
        /*000a*/ 	.short	(.L_53 - .L_52)
.L_52:
        /*000c*/ 	.word	0x00000000
        /*0010*/ 	.short	0x0005
        /*0012*/ 	.short	0x0024
        /*0014*/ 	.byte	0x00, 0xf0, 0x11, 0x00


	//----- nvinfo : EIATTR_KPARAM_INFO
	.align		4
.L_53:
        /*0018*/ 	.byte	0x04, 0x17
        /*001a*/ 	.short	(.L_55 - .L_54)
.L_54:
        /*001c*/ 	.word	0x00000000
        /*0020*/ 	.short	0x0004
        /*0022*/ 	.short	0x0020
        /*0024*/ 	.byte	0x00, 0xf0, 0x11, 0x00


	//----- nvinfo : EIATTR_KPARAM_INFO
	.align		4
.L_55:
        /*0028*/ 	.byte	0x04, 0x17
        /*002a*/ 	.short	(.L_57 - .L_56)
.L_56:
        /*002c*/ 	.word	0x00000000
        /*0030*/ 	.short	0x0003
        /*0032*/ 	.short	0x0018
        /*0034*/ 	.byte	0x00, 0xf5, 0x21, 0x00


	//----- nvinfo : EIATTR_KPARAM_INFO
	.align		4
.L_57:
        /*0038*/ 	.byte	0x04, 0x17
        /*003a*/ 	.short	(.L_59 - .L_58)
.L_58:
        /*003c*/ 	.word	0x00000000
        /*0040*/ 	.short	0x0002
        /*0042*/ 	.short	0x0010
        /*0044*/ 	.byte	0x00, 0xf5, 0x21, 0x00


	//----- nvinfo : EIATTR_KPARAM_INFO
	.align		4
.L_59:
        /*0048*/ 	.byte	0x04, 0x17
        /*004a*/ 	.short	(.L_61 - .L_60)
.L_60:
        /*004c*/ 	.word	0x00000000
        /*0050*/ 	.short	0x0001
        /*0052*/ 	.short	0x0008
        /*0054*/ 	.byte	0x00, 0xf5, 0x21, 0x00


	//----- nvinfo : EIATTR_KPARAM_INFO
	.align		4
.L_61:
        /*0058*/ 	.byte	0x04, 0x17
        /*005a*/ 	.short	(.L_63 - .L_62)
.L_62:
        /*005c*/ 	.word	0x00000000
        /*0060*/ 	.short	0x0000
        /*0062*/ 	.short	0x0000
        /*0064*/ 	.byte	0x00, 0xf5, 0x21, 0x00


	//----- nvinfo : EIATTR_SPARSE_MMA_MASK
	.align		4
.L_63:
        /*0068*/ 	.byte	0x03, 0x50
        /*006a*/ 	.short	0x0000


	//----- nvinfo : EIATTR_MAXREG_COUNT
	.align		4
        /*006c*/ 	.byte	0x03, 0x1b
        /*006e*/ 	.short	0x00ff


	//----- nvinfo : EIATTR_MERCURY_ISA_VERSION
	.align		4
        /*0070*/ 	.byte	0x03, 0x5f
        /*0072*/ 	.short	0x0101


	//----- nvinfo : EIATTR_VRC_CTA_INIT_COUNT
	.align		4
        /*0074*/ 	.byte	0x02, 0x4a
	.zero		1
	.zero		1


	//----- nvinfo : EIATTR_EXIT_INSTR_OFFSETS
	.align		4
        /*0078*/ 	.byte	0x04, 0x1c
        /*007a*/ 	.short	(.L_65 - .L_64)


	//   ....[0]....
.L_64:
        /*007c*/ 	.word	0x000001b0


	//   ....[1]....
        /*0080*/ 	.word	0x00000260


	//----- nvinfo : EIATTR_CRS_STACK_SIZE
	.align		4
.L_65:
        /*0084*/ 	.byte	0x04, 0x1e
        /*0086*/ 	.short	(.L_67 - .L_66)
.L_66:
        /*0088*/ 	.word	0x00000000


	//----- nvinfo : EIATTR_CBANK_PARAM_SIZE
	.align		4
.L_67:
        /*008c*/ 	.byte	0x03, 0x19
        /*008e*/ 	.short	0x0028


	//----- nvinfo : EIATTR_PARAM_CBANK
	.align		4
        /*0090*/ 	.byte	0x04, 0x0a
        /*0092*/ 	.short	(.L_69 - .L_68)
	.align		4
.L_68:
        /*0094*/ 	.word	index@(.nv.constant0._Z10tlmConnectPdS_S_S_ii)
        /*0098*/ 	.short	0x0380
        /*009a*/ 	.short	0x0028


	//----- nvinfo : EIATTR_SW_WAR
	.align		4
.L_69:
        /*009c*/ 	.byte	0x04, 0x36
        /*009e*/ 	.short	(.L_71 - .L_70)
.L_70:
        /*00a0*/ 	.word	0x00000008
.L_71:


//--------------------- .nv.info._Z10tlmScatterPdS_S_S_iid --------------------------
	.section	.nv.info._Z10tlmScatterPdS_S_S_iid,"",@"SHT_CUDA_INFO"
	.sectionflags	@""
	.align	4


	//----- nvinfo : EIATTR_CUDA_API_VERSION
	.align		4
        /*0000*/ 	.byte	0x04, 0x37
        /*0002*/ 	.short	(.L_73 - .L_72)
.L_72:
        /*0004*/ 	.word	0x00000082


	//----- nvinfo : EIATTR_KPARAM_INFO
	.align		4
.L_73:
        /*0008*/ 	.byte	0x04, 0x17
        /*000a*/ 	.short	(.L_75 - .L_74)
.L_74:
        /*000c*/ 	.word	0x00000000
        /*0010*/ 	.short	0x0006
        /*0012*/ 	.short	0x0028
        /*0014*/ 	.byte	0x00, 0xf0, 0x21, 0x00


	//----- nvinfo : EIATTR_KPARAM_INFO
	.align		4
.L_75:
        /*0018*/ 	.byte	0x04, 0x17
        /*001a*/ 	.short	(.L_77 - .L_76)
.L_76:
        /*001c*/ 	.word	0x00000000
        /*0020*/ 	.short	0x0005
        /*0022*/ 	.short	0x0024
        /*0024*/ 	.byte	0x00, 0xf0, 0x11, 0x00


	//----- nvinfo : EIATTR_KPARAM_INFO
	.align		4
.L_77:
        /*0028*/ 	.byte	0x04, 0x17
        /*002a*/ 	.short	(.L_79 - .L_78)
.L_78:
        /*002c*/ 	.word	0x00000000
        /*0030*/ 	.short	0x0004
        /*0032*/ 	.short	0x0020
        /*0034*/ 	.byte	0x00, 0xf0, 0x11, 0x00


	//----- nvinfo : EIATTR_KPARAM_INFO
	.align		4
.L_79:
        /*0038*/ 	.byte	0x04, 0x17
        /*003a*/ 	.short	(.L_81 - .L_80)
.L_80:
        /*003c*/ 	.word	0x00000000
        /*0040*/ 	.short	0x0003
        /*0042*/ 	.short	0x0018
        /*0044*/ 	.byte	0x00, 0xf5, 0x21, 0x00


	//----- nvinfo : EIATTR_KPARAM_INFO
	.align		4
.L_81:
        /*0048*/ 	.byte	0x04, 0x17
        /*004a*/ 	.short	(.L_83 - .L_82)
.L_82:
        /*004c*/ 	.word	0x00000000
        /*0050*/ 	.short	0x0002
        /*0052*/ 	.short	0x0010
        /*0054*/ 	.byte	0x00, 0xf5, 0x21, 0x00


	//----- nvinfo : EIATTR_KPARAM_INFO
	.align		4
.L_83:
        /*0058*/ 	.byte	0x04, 0x17
        /*005a*/ 	.short	(.L_85 - .L_84)
.L_84:
        /*005c*/ 	.word	0x00000000
        /*0060*/ 	.short	0x0001
        /*0062*/ 	.short	0x0008
        /*0064*/ 	.byte	0x00, 0xf5, 0x21, 0x00


	//----- nvinfo : EIATTR_KPARAM_INFO
	.align		4
.L_85:
        /*0068*/ 	.byte	0x04, 0x17
        /*006a*/ 	.short	(.L_87 - .L_86)
.L_86:
        /*006c*/ 	.word	0x00000000
        /*0070*/ 	.short	0x0000
        /*0072*/ 	.short	0x0000
        /*0074*/ 	.byte	0x00, 0xf5, 0x21, 0x00


	//----- nvinfo : EIATTR_SPARSE_MMA_MASK
	.align		4
.L_87:
        /*0078*/ 	.byte	0x03, 0x50
        /*007a*/ 	.short	0x0000


	//----- nvinfo : EIATTR_MAXREG_COUNT
	.align		4
        /*007c*/ 	.byte	0x03, 0x1b
        /*007e*/ 	.short	0x00ff


	//----- nvinfo : EIATTR_MERCURY_ISA_VERSION
	.align		4
        /*0080*/ 	.byte	0x03, 0x5f
        /*0082*/ 	.short	0x0101


	//----- nvinfo : EIATTR_VRC_CTA_INIT_COUNT
	.align		4
        /*0084*/ 	.byte	0x02, 0x4a
	.zero		1
	.zero		1


	//----- nvinfo : EIATTR_EXIT_INSTR_OFFSETS
	.align		4
        /*0088*/ 	.byte	0x04, 0x1c
        /*008a*/ 	.short	(.L_89 - .L_88)


	//   ....[0]....
.L_88:
        /*008c*/ 	.word	0x000000d0


	//   ....[1]....
        /*0090*/ 	.word	0x00000490


	//----- nvinfo : EIATTR_CRS_STACK_SIZE
	.align		4
.L_89:
        /*0094*/ 	.byte	0x04, 0x1e
        /*0096*/ 	.short	(.L_91 - .L_90)
.L_90:
        /*0098*/ 	.word	0x00000000


	//----- nvinfo : EIATTR_CBANK_PARAM_SIZE
	.align		4
.L_91:
        /*009c*/ 	.byte	0x03, 0x19
        /*009e*/ 	.short	0x0030


	//----- nvinfo : EIATTR_PARAM_CBANK
	.align		4
        /*00a0*/ 	.byte	0x04, 0x0a
        /*00a2*/ 	.short	(.L_93 - .L_92)
	.align		4
.L_92:
        /*00a4*/ 	.word	index@(.nv.constant0._Z10tlmScatterPdS_S_S_iid)
        /*00a8*/ 	.short	0x0380
        /*00aa*/ 	.short	0x0030


	//----- nvinfo : EIATTR_SW_WAR
	.align		4
.L_93:
        /*00ac*/ 	.byte	0x04, 0x36
        /*00ae*/ 	.short	(.L_95 - .L_94)
.L_94:
        /*00b0*/ 	.word	0x00000008
.L_95:


//--------------------- .nv.info._Z9tlmSourcePdS_S_S_iiddd --------------------------
	.section	.nv.info._Z9tlmSourcePdS_S_S_iiddd,"",@"SHT_CUDA_INFO"
	.sectionflags	@""
	.align	4


	//----- nvinfo : EIATTR_CUDA_API_VERSION
	.align		4
        /*0000*/ 	.byte	0x04, 0x37
        /*0002*/ 	.short	(.L_97 - .L_96)
.L_96:
        /*0004*/ 	.word	0x00000082


	//----- nvinfo : EIATTR_KPARAM_INFO
	.align		4
.L_97:
        /*0008*/ 	.byte	0x04, 0x17
        /*000a*/ 	.short	(.L_99 - .L_98)
.L_98:
        /*000c*/ 	.word	0x00000000
        /*0010*/ 	.short	0x0008
        /*0012*/ 	.short	0x0038
        /*0014*/ 	.byte	0x00, 0xf0, 0x21, 0x00


	//----- nvinfo : EIATTR_KPARAM_INFO
	.align		4
.L_99:
        /*0018*/ 	.byte	0x04, 0x17
        /*001a*/ 	.short	(.L_101 - .L_100)
.L_100:
        /*001c*/ 	.word	0x00000000
        /*0020*/ 	.short	0x0007
        /*0022*/ 	.short	0x0030
        /*0024*/ 	.byte	0x00, 0xf0, 0x21, 0x00


	//----- nvinfo : EIATTR_KPARAM_INFO
	.align		4
.L_101:
        /*0028*/ 	.byte	0x04, 0x17
        /*002a*/ 	.short	(.L_103 - .L_102)
.L_102:
        /*002c*/ 	.word	0x00000000
        /*0030*/ 	.short	0x0006
        /*0032*/ 	.short	0x0028
        /*0034*/ 	.byte	0x00, 0xf0, 0x21, 0x00


	//----- nvinfo : EIATTR_KPARAM_INFO
	.align		4
.L_103:
        /*0038*/ 	.byte	0x04, 0x17
        /*003a*/ 	.short	(.L_105 - .L_104)
.L_104:
        /*003c*/ 	.word	0x00000000
        /*0040*/ 	.short	0x0005
        /*0042*/ 	.short	0x0024
        /*0044*/ 	.byte	0x00, 0xf0, 0x11, 0x00


	//----- nvinfo : EIATTR_KPARAM_INFO
	.align		4
.L_105:
        /*0048*/ 	.byte	0x04, 0x17
        /*004a*/ 	.short	(.L_107 - .L_106)
.L_106:
        /*004c*/ 	.word	0x00000000
        /*0050*/ 	.short	0x0004
        /*0052*/ 	.short	0x0020
        /*0054*/ 	.byte	0x00, 0xf0, 0x11, 0x00


	//----- nvinfo : EIATTR_KPARAM_INFO
	.align		4
.L_107:
        /*0058*/ 	.byte	0x04, 0x17
        /*005a*/ 	.short	(.L_109 - .L_108)
.L_108:
        /*005c*/ 	.word	0x00000000
        /*0060*/ 	.short	0x0003
        /*0062*/ 	.short	0x0018
        /*0064*/ 	.byte	0x00, 0xf5, 0x21, 0x00


	//----- nvinfo : EIATTR_KPARAM_INFO
	.align		4
.L_109:
        /*0068*/ 	.byte	0x04, 0x17
        /*006a*/ 	.short	(.L_111 - .L_110)
.L_110:
        /*006c*/ 	.word	0x00000000
        /*0070*/ 	.short	0x0002
        /*0072*/ 	.short	0x0010
        /*0074*/ 	.byte	0x00, 0xf5, 0x21, 0x00


	//----- nvinfo : EIATTR_KPARAM_INFO
	.align		4
.L_111:
        /*0078*/ 	.byte	0x04, 0x17
        /*007a*/ 	.short	(.L_113 - .L_112)
.L_112:
        /*007c*/ 	.word	0x00000000
        /*0080*/ 	.short	0x0001
        /*0082*/ 	.short	0x0008
        /*0084*/ 	.byte	0x00, 0xf5, 0x21, 0x00


	//----- nvinfo : EIATTR_KPARAM_INFO
	.align		4
.L_113:
        /*0088*/ 	.byte	0x04, 0x17
        /*008a*/ 	.short	(.L_115 - .L_114)
.L_114:
        /*008c*/ 	.word	0x00000000
        /*0090*/ 	.short	0x0000
        /*0092*/ 	.short	0x0000
        /*0094*/ 	.byte	0x00, 0xf5, 0x21, 0x00


	//----- nvinfo : EIATTR_SPARSE_MMA_MASK
	.align		4
.L_115:
        /*0098*/ 	.byte	0x03, 0x50
        /*009a*/ 	.short	0x0000


	//----- nvinfo : EIATTR_MAXREG_COUNT
	.align		4
        /*009c*/ 	.byte	0x03, 0x1b
        /*009e*/ 	.short	0x00ff


	//----- nvinfo : EIATTR_MERCURY_ISA_VERSION
	.align		4
        /*00a0*/ 	.byte	0x03, 0x5f
        /*00a2*/ 	.short	0x0101


	//----- nvinfo : EIATTR_VRC_CTA_INIT_COUNT
	.align		4
        /*00a4*/ 	.byte	0x02, 0x4a
	.zero		1
	.zero		1


	//----- nvinfo : EIATTR_EXIT_INSTR_OFFSETS
	.align		4
        /*00a8*/ 	.byte	0x04, 0x1c
        /*00aa*/ 	.short	(.L_117 - .L_116)


	//   ....[0]....
.L_116:
        /*00ac*/ 	.word	0x00000040


	//   ....[1]....
        /*00b0*/ 	.word	0x00000740


	//----- nvinfo : EIATTR_CRS_STACK_SIZE
	.align		4
.L_117:
        /*00b4*/ 	.byte	0x04, 0x1e
        /*00b6*/ 	.short	(.L_119 - .L_118)
.L_118:
        /*00b8*/ 	.word	0x00000000


	//----- nvinfo : EIATTR_CBANK_PARAM_SIZE
	.align		4
.L_119:
        /*00bc*/ 	.byte	0x03, 0x19
        /*00be*/ 	.short	0x0040


	//----- nvinfo : EIATTR_PARAM_CBANK
	.align		4
        /*00c0*/ 	.byte	0x04, 0x0a
        /*00c2*/ 	.short	(.L_121 - .L_120)
	.align		4
.L_120:
        /*00c4*/ 	.word	index@(.nv.constant0._Z9tlmSourcePdS_S_S_iiddd)
        /*00c8*/ 	.short	0x0380
        /*00ca*/ 	.short	0x0040


	//----- nvinfo : EIATTR_SW_WAR
	.align		4
.L_121:
        /*00cc*/ 	.byte	0x04, 0x36
        /*00ce*/ 	.short	(.L_123 - .L_122)
.L_122:
        /*00d0*/ 	.word	0x00000008
.L_123:


//--------------------- .nv.callgraph             --------------------------
	.section	.nv.callgraph,"",@"SHT_CUDA_CALLGRAPH"
	.align	4
	.sectionentsize	8
	.align		4
        /*0000*/ 	.word	0x00000000
	.align		4
        /*0004*/ 	.word	0xffffffff
	.align		4
        /*0008*/ 	.word	0x00000000
	.align		4
        /*000c*/ 	.word	0xfffffffe
	.align		4
        /*0010*/ 	.word	0x00000000
	.align		4
        /*0014*/ 	.word	0xfffffffd
	.align		4
        /*0018*/ 	.word	0x00000000
	.align		4
        /*001c*/ 	.word	0xfffffffc


//--------------------- .text._Z11tlmBoundaryPdS_S_S_ii --------------------------
	.section	.text._Z11tlmBoundaryPdS_S_S_ii,"ax",@progbits
	.align	128
        .global         _Z11tlmBoundaryPdS_S_S_ii
        .type           _Z11tlmBoundaryPdS_S_S_ii,@function
        .size           _Z11tlmBoundaryPdS_S_S_ii,(.L_x_24 - _Z11tlmBoundaryPdS_S_S_ii)
        .other          _Z11tlmBoundaryPdS_S_S_ii,@"STO_CUDA_ENTRY STV_DEFAULT"
_Z11tlmBoundaryPdS_S_S_ii:
.text._Z11tlmBoundaryPdS_S_S_ii:
[----:B------:R-:W-:Y:S01]  /*0000*/  LDC R1, c[0x0][0x37c] ;  /* 0x0000df00ff017b82 */ /* 0x000fe20000000800 */
[----:B------:R-:W0:Y:S07]  /*0010*/  S2R R5, SR_TID.Y ;  /* 0x0000000000057919 */ /* 0x000e2e0000002200 */
[----:B------:R-:W1:Y:S01]  /*0020*/  LDC.64 R2, c[0x0][0x3a0] ;  /* 0x0000e800ff027b82 */ /* 0x000e620000000a00 */
[----:B------:R-:W-:Y:S01]  /*0030*/  BSSY.RECONVERGENT B0, `(.L_x_0) ;  /* 0x000001b000007945 */ /* 0x000fe20003800200 */
[----:B------:R-:W2:Y:S06]  /*0040*/  S2R R6, SR_TID.X ;  /* 0x0000000000067919 */ /* 0x000eac0000002100 */
[----:B------:R-:W2:Y:S08]  /*0050*/  LDC R13, c[0x0][0x360] ;  /* 0x0000d800ff0d7b82 */ /* 0x000eb00000000800 */
[----:B------:R-:W0:Y:S08]  /*0060*/  S2UR UR5, SR_CTAID.Y ;  /* 0x00000000000579c3 */ /* 0x000e300000002600 */
[----:B------:R-:W0:Y:S01]  /*0070*/  LDC R0, c[0x0][0x364] ;  /* 0x0000d900ff007b82 */ /* 0x000e220000000800 */
[----:B-1----:R-:W-:-:S07]  /*0080*/  IADD3 R4, PT, PT, R2, -0x1, RZ ;  /* 0xffffffff02047810 */ /* 0x002fce0007ffe0ff */
[----:B------:R-:W2:Y:S01]  /*0090*/  S2UR UR4, SR_CTAID.X ;  /* 0x00000000000479c3 */ /* 0x000ea20000002500 */
[----:B0-----:R-:W-:Y:S02]  /*00a0*/  IMAD R0, R0, UR5, R5 ;  /* 0x0000000500007c24 */ /* 0x001fe4000f8e0205 */
[----:B------:R-:W-:-:S05]  /*00b0*/  IMAD R5, R4, R3, RZ ;  /* 0x0000000304057224 */ /* 0x000fca00078e02ff */
[----:B------:R-:W-:Y:S01]  /*00c0*/  ISETP.NE.AND P0, PT, R0, R5, PT ;  /* 0x000000050000720c */ /* 0x000fe20003f05270 */
[----:B--2---:R-:W-:Y:S01]  /*00d0*/  IMAD R13, R13, UR4, R6 ;  /* 0x000000040d0d7c24 */ /* 0x004fe2000f8e0206 */
[----:B------:R-:W0:Y:S04]  /*00e0*/  LDCU.64 UR4, c[0x0][0x358] ;  /* 0x00006b00ff0477ac */ /* 0x000e280008000a00 */
[C---:B------:R-:W-:Y:S02]  /*00f0*/  ISETP.GE.OR P0, PT, R13.reuse, R2, P0 ;  /* 0x000000020d00720c */ /* 0x040fe40000706670 */
[----:B------:R-:W-:-:S11]  /*0100*/  ISETP.NE.AND P1, PT, R13, R4, PT ;  /* 0x000000040d00720c */ /* 0x000fd60003f25270 */
[----:B------:R-:W-:Y:S05]  /*0110*/  @P0 BRA `(.L_x_1) ;  /* 0x0000000000300947 */ /* 0x000fea0003800000 */
[----:B------:R-:W1:Y:S01]  /*0120*/  LDC.64 R4, c[0x0][0x390] ;  /* 0x0000e400ff047b82 */ /* 0x000e620000000a00 */
[----:B------:R-:W-:-:S05]  /*0130*/  IADD3 R2, PT, PT, R3, -0x1, RZ ;  /* 0xffffffff03027810 */ /* 0x000fca0007ffe0ff */
[----:B------:R-:W-:Y:S02]  /*0140*/  IMAD R7, R2, R3, R13 ;  /* 0x0000000302077224 */ /* 0x000fe400078e020d */
[----:B------:R-:W2:Y:S02]  /*0150*/  LDC.64 R8, c[0x0][0x380] ;  /* 0x0000e000ff087b82 */ /* 0x000ea40000000a00 */
[----:B-1----:R-:W-:-:S05]  /*0160*/  IMAD.WIDE R4, R7, 0x8, R4 ;  /* 0x0000000807047825 */ /* 0x002fca00078e0204 */
[----:B0-----:R-:W3:Y:S02]  /*0170*/  LDG.E.64 R6, desc[UR4][R4.64] ;  /* 0x0000000404067981 */ /* 0x001ee4000c1e1b00 */
[----:B---3--:R-:W-:Y:S01]  /*0180*/  DADD R10, -RZ, -R6 ;  /* 0x00000000ff0a7229 */ /* 0x008fe20000000906 */
[----:B--2---:R-:W-:-:S06]  /*0190*/  IMAD.WIDE R6, R13, 0x8, R8 ;  /* 0x000000080d067825 */ /* 0x004fcc00078e0208 */
[----:B------:R1:W-:Y:S04]  /*01a0*/  STG.E.64 desc[UR4][R4.64], R10 ;  /* 0x0000000a04007986 */ /* 0x0003e8000c101b04 */
[----:B------:R-:W2:Y:S02]  /*01b0*/  LDG.E.64 R8, desc[UR4][R6.64] ;  /* 0x0000000406087981 */ /* 0x000ea4000c1e1b00 */
[----:B--2---:R-:W-:-:S07]  /*01c0*/  DADD R8, -RZ, -R8 ;  /* 0x00000000ff087229 */ /* 0x004fce0000000908 */
[----:B------:R1:W-:Y:S04]  /*01d0*/  STG.E.64 desc[UR4][R6.64], R8 ;  /* 0x0000000806007986 */ /* 0x0003e8000c101b04 */
.L_x_1:
[----:B0-----:R-:W-:Y:S05]  /*01e0*/  BSYNC.RECONVERGENT B0 ;  /* 0x0000000000007941 */ /* 0x001fea0003800200 */
.L_x_0:
[----:B------:R-:W-:Y:S05]  /*01f0*/  @P1 EXIT ;  /* 0x000000000000194d */ /* 0x000fea0003800000 */
[----:B-1----:R-:W0:Y:S01]  /*0200*/  LDC.64 R4, c[0x0][0x398] ;  /* 0x0000e600ff047b82 */ /* 0x002e220000000a00 */
[----:B------:R-:W-:-:S05]  /*0210*/  IMAD R0, R0, R3, RZ ;  /* 0x0000000300007224 */ /* 0x000fca00078e02ff */
[----:B------:R-:W-:Y:S02]  /*0220*/  IADD3 R3, PT, PT, R13, R0, RZ ;  /* 0x000000000d037210 */ /* 0x000fe40007ffe0ff */
[----:B------:R-:W1:Y:S03]  /*0230*/  LDC.64 R6, c[0x0][0x388] ;  /* 0x0000e200ff067b82 */ /* 0x000e660000000a00 */
[----:B0-----:R-:W-:-:S05]  /*0240*/  IMAD.WIDE R2, R3, 0x8, R4 ;  /* 0x0000000803027825 */ /* 0x001fca00078e0204 */
[----:B------:R-:W2:Y:S02]  /*0250*/  LDG.E.64 R4, desc[UR4][R2.64] ;  /* 0x0000000402047981 */ /* 0x000ea4000c1e1b00 */
[----:B--2---:R-:W-:Y:S01]  /*0260*/  DADD R8, -RZ, -R4 ;  /* 0x00000000ff087229 */ /* 0x004fe20000000904 */
[----:B-1----:R-:W-:-:S06]  /*0270*/  IMAD.WIDE R4, R0, 0x8, R6 ;  /* 0x0000000800047825 */ /* 0x002fcc00078e0206 */
[----:B------:R-:W-:Y:S04]  /*0280*/  STG.E.64 desc[UR4][R2.64], R8 ;  /* 0x0000000802007986 */ /* 0x000fe8000c101b04 */
[----:B------:R-:W2:Y:S02]  /*0290*/  LDG.E.64 R6, desc[UR4][R4.64] ;  /* 0x0000000404067981 */ /* 0x000ea4000c1e1b00 */
[----:B--2---:R-:W-:-:S07]  /*02a0*/  DADD R6, -RZ, -R6 ;  /* 0x00000000ff067229 */ /* 0x004fce0000000906 */
[----:B------:R-:W-:Y:S01]  /*02b0*/  STG.E.64 desc[UR4][R4.64], R6 ;  /* 0x0000000604007986 */ /* 0x000fe2000c101b04 */
[----:B------:R-:W-:Y:S05]  /*02c0*/  EXIT ;  /* 0x000000000000794d */ /* 0x000fea0003800000 */
.L_x_2:
[----:B------:R-:W-:-:S00]  /*02d0*/  BRA `(.L_x_2) ;  /* 0xfffffffc00fc7947 */ /* 0x000fc0000383ffff */
[----:B------:R-:W-:-:S00]  /*02e0*/  NOP ;  /* 0x0000000000007918 */ /* 0x000fc00000000000 */
        /* <DEDUP_REMOVED lines=9> */
.L_x_24:


//--------------------- .text._Z10tlmConnectPdS_S_S_ii --------------------------
	.section	.text._Z10tlmConnectPdS_S_S_ii,"ax",@progbits
	.align	128
        .global         _Z10tlmConnectPdS_S_S_ii
        .type           _Z10tlmConnectPdS_S_S_ii,@function
        .size           _Z10tlmConnectPdS_S_S_ii,(.L_x_25 - _Z10tlmConnectPdS_S_S_ii)
        .other          _Z10tlmConnectPdS_S_S_ii,@"STO_CUDA_ENTRY STV_DEFAULT"
_Z10tlmConnectPdS_S_S_ii:
.text._Z10tlmConnectPdS_S_S_ii:
[----:B------:R-:W-:Y:S01]  /*0000*/  LDC R1, c[0x0][0x37c] ;  /* 0x0000df00ff017b82 */ /* 0x000fe20000000800 */
[----:B------:R-:W0:Y:S07]  /*0010*/  S2R R5, SR_TID.X ;  /* 0x0000000000057919 */ /* 0x000e2e0000002100 */
[----:B------:R-:W0:Y:S01]  /*0020*/  LDC R0, c[0x0][0x360] ;  /* 0x0000d800ff007b82 */ /* 0x000e220000000800 */
[----:B------:R-:W-:Y:S01]  /*0030*/  BSSY.RECONVERGENT B0, `(.L_x_3) ;  /* 0x0000017000007945 */ /* 0x000fe20003800200 */
[----:B------:R-:W1:Y:S06]  /*0040*/  S2R R7, SR_TID.Y ;  /* 0x0000000000077919 */ /* 0x000e6c0000002200 */
[----:B------:R-:W0:Y:S08]  /*0050*/  S2UR UR4, SR_CTAID.X ;  /* 0x00000000000479c3 */ /* 0x000e300000002500 */
[----:B------:R-:W1:Y:S08]  /*0060*/  S2UR UR5, SR_CTAID.Y ;  /* 0x00000000000579c3 */ /* 0x000e700000002600 */
[----:B------:R-:W1:Y:S08]  /*0070*/  LDC R12, c[0x0][0x364] ;  /* 0x0000d900ff0c7b82 */ /* 0x000e700000000800 */
[----:B------:R-:W2:Y:S01]  /*0080*/  LDC.64 R2, c[0x0][0x3a0] ;  /* 0x0000e800ff027b82 */ /* 0x000ea20000000a00 */
[----:B0-----:R-:W-:-:S02]  /*0090*/  IMAD R0, R0, UR4, R5 ;  /* 0x0000000400007c24 */ /* 0x001fc4000f8e0205 */
[----:B-1----:R-:W-:Y:S01]  /*00a0*/  IMAD R12, R12, UR5, R7 ;  /* 0x000000050c0c7c24 */ /* 0x002fe2000f8e0207 */
[----:B------:R-:W0:Y:S01]  /*00b0*/  LDCU.64 UR4, c[0x0][0x358] ;  /* 0x00006b00ff0477ac */ /* 0x000e220008000a00 */
[----:B--2---:R-:W-:Y:S02]  /*00c0*/  IMAD R2, R3, R2, RZ ;  /* 0x0000000203027224 */ /* 0x004fe400078e02ff */
[----:B------:R-:W-:-:S05]  /*00d0*/  IMAD R13, R12, R3, R0 ;  /* 0x000000030c0d7224 */ /* 0x000fca00078e0200 */
[----:B------:R-:W-:-:S04]  /*00e0*/  ISETP.GE.AND P0, PT, R13, R2, PT ;  /* 0x000000020d00720c */ /* 0x000fc80003f06270 */
[----:B------:R-:W-:Y:S02]  /*00f0*/  ISETP.LT.OR P1, PT, R0, 0x1, P0 ;  /* 0x000000010000780c */ /* 0x000fe40000721670 */
[----:B------:R-:W-:-:S11]  /*0100*/  ISETP.EQ.OR P0, PT, R12, RZ, P0 ;  /* 0x000000ff0c00720c */ /* 0x000fd60000702670 */
[----:B0-----:R-:W-:Y:S05]  /*0110*/  @P1 BRA `(.L_x_4) ;  /* 0x0000000000201947 */ /* 0x001fea0003800000 */
[----:B------:R-:W0:Y:S08]  /*0120*/  LDC.64 R8, c[0x0][0x398] ;  /* 0x0000e600ff087b82 */ /* 0x000e300000000a00 */
[----:B------:R-:W1:Y:S01]  /*0130*/  LDC.64 R4, c[0x0][0x388] ;  /* 0x0000e200ff047b82 */ /* 0x000e620000000a00 */
[----:B0-----:R-:W-:-:S05]  /*0140*/  IMAD.WIDE R8, R13, 0x8, R8 ;  /* 0x000000080d087825 */ /* 0x001fca00078e0208 */
[----:B------:R-:W2:Y:S01]  /*0150*/  LDG.E.64 R10, desc[UR4][R8.64+-0x8] ;  /* 0xfffff804080a7981 */ /* 0x000ea2000c1e1b00 */
[----:B-1----:R-:W-:-:S05]  /*0160*/  IMAD.WIDE R4, R13, 0x8, R4 ;  /* 0x000000080d047825 */ /* 0x002fca00078e0204 */
[----:B------:R-:W3:Y:S04]  /*0170*/  LDG.E.64 R6, desc[UR4][R4.64] ;  /* 0x0000000404067981 */ /* 0x000ee8000c1e1b00 */
[----:B--2---:R0:W-:Y:S04]  /*0180*/  STG.E.64 desc[UR4][R4.64], R10 ;  /* 0x0000000a04007986 */ /* 0x0041e8000c101b04 */
[----:B---3--:R0:W-:Y:S02]  /*0190*/  STG.E.64 desc[UR4][R8.64+-0x8], R6 ;  /* 0xfffff80608007986 */ /* 0x0081e4000c101b04 */
.L_x_4:
[----:B------:R-:W-:Y:S05]  /*01a0*/  BSYNC.RECONVERGENT B0 ;  /* 0x0000000000007941 */ /* 0x000fea0003800200 */
.L_x_3:
[----:B------:R-:W-:Y:S05]  /*01b0*/  @P0 EXIT ;  /* 0x000000000000094d */ /* 0x000fea0003800000 */
[----:B0-----:R-:W0:Y:S01]  /*01c0*/  LDC.64 R6, c[0x0][0x390] ;  /* 0x0000e400ff067b82 */ /* 0x001e220000000a00 */
[----:B------:R-:W-:-:S05]  /*01d0*/  IMAD R3, R12, R3, -R3 ;  /* 0x000000030c037224 */ /* 0x000fca00078e0a03 */
[----:B------:R-:W-:Y:S02]  /*01e0*/  IADD3 R3, PT, PT, R0, R3, RZ ;  /* 0x0000000300037210 */ /* 0x000fe40007ffe0ff */
[----:B------:R-:W1:Y:S03]  /*01f0*/  LDC.64 R4, c[0x0][0x380] ;  /* 0x0000e000ff047b82 */ /* 0x000e660000000a00 */
[----:B0-----:R-:W-:-:S05]  /*0200*/  IMAD.WIDE R6, R3, 0x8, R6 ;  /* 0x0000000803067825 */ /* 0x001fca00078e0206 */
[----:B------:R-:W2:Y:S01]  /*0210*/  LDG.E.64 R8, desc[UR4][R6.64] ;  /* 0x0000000406087981 */ /* 0x000ea2000c1e1b00 */
[----:B-1----:R-:W-:-:S05]  /*0220*/  IMAD.WIDE R2, R13, 0x8, R4 ;  /* 0x000000080d027825 */ /* 0x002fca00078e0204 */
[----:B------:R-:W3:Y:S04]  /*0230*/  LDG.E.64 R4, desc[UR4][R2.64] ;  /* 0x0000000402047981 */ /* 0x000ee8000c1e1b00 */
[----:B--2---:R-:W-:Y:S04]  /*0240*/  STG.E.64 desc[UR4][R2.64], R8 ;  /* 0x0000000802007986 */ /* 0x004fe8000c101b04 */
[----:B---3--:R-:W-:Y:S01]  /*0250*/  STG.E.64 desc[UR4][R6.64], R4 ;  /* 0x0000000406007986 */ /* 0x008fe2000c101b04 */
[----:B------:R-:W-:Y:S05]  /*0260*/  EXIT ;  /* 0x000000000000794d */ /* 0x000fea0003800000 */
.L_x_5:
        /* <DEDUP_REMOVED lines=9> */
.L_x_25:


//--------------------- .text._Z10tlmScatterPdS_S_S_iid --------------------------
	.section	.text._Z10tlmScatterPdS_S_S_iid,"ax",@progbits
	.align	128
        .global         _Z10tlmScatterPdS_S_S_iid
        .type           _Z10tlmScatterPdS_S_S_iid,@function
        .size           _Z10tlmScatterPdS_S_S_iid,(.L_x_22 - _Z10tlmScatterPdS_S_S_iid)
        .other          _Z10tlmScatterPdS_S_S_iid,@"STO_CUDA_ENTRY STV_DEFAULT"
_Z10tlmScatterPdS_S_S_iid:
.text._Z10tlmScatterPdS_S_S_iid:
[----:B------:R-:W-:Y:S01]  /*0000*/  LDC R1, c[0x0][0x37c] ;  /* 0x0000df00ff017b82 */ /* 0x000fe20000000800 */
[----:B------:R-:W0:Y:S07]  /*0010*/  S2R R2, SR_TID.Y ;  /* 0x0000000000027919 */ /* 0x000e2e0000002200 */
[----:B------:R-:W1:Y:S01]  /*0020*/  LDC R0, c[0x0][0x360] ;  /* 0x0000d800ff007b82 */ /* 0x000e620000000800 */
[----:B------:R-:W2:Y:S01]  /*0030*/  LDCU.64 UR6, c[0x0][0x3a0] ;  /* 0x00007400ff0677ac */ /* 0x000ea20008000a00 */
[----:B------:R-:W1:Y:S06]  /*0040*/  S2R R5, SR_TID.X ;  /* 0x0000000000057919 */ /* 0x000e6c0000002100 */
[----:B------:R-:W0:Y:S08]  /*0050*/  S2UR UR5, SR_CTAID.Y ;  /* 0x00000000000579c3 */ /* 0x000e300000002600 */
[----:B------:R-:W0:Y:S08]  /*0060*/  LDC R3, c[0x0][0x364] ;  /* 0x0000d900ff037b82 */ /* 0x000e300000000800 */
[----:B------:R-:W1:Y:S01]  /*0070*/  S2UR UR4, SR_CTAID.X ;  /* 0x00000000000479c3 */ /* 0x000e620000002500 */
[----:B0-----:R-:W-:-:S05]  /*0080*/  IMAD R3, R3, UR5, R2 ;  /* 0x0000000503037c24 */ /* 0x001fca000f8e0202 */
[----:B--2---:R-:W-:Y:S01]  /*0090*/  ISETP.GE.AND P0, PT, R3, UR7, PT ;  /* 0x0000000703007c0c */ /* 0x004fe2000bf06270 */
[----:B-1----:R-:W-:-:S04]  /*00a0*/  IMAD R0, R0, UR4, R5 ;  /* 0x0000000400007c24 */ /* 0x002fc8000f8e0205 */
[----:B------:R-:W-:Y:S01]  /*00b0*/  IMAD R15, R3, UR7, R0 ;  /* 0x00000007030f7c24 */ /* 0x000fe2000f8e0200 */
[----:B------:R-:W-:-:S13]  /*00c0*/  ISETP.GE.OR P0, PT, R0, UR6, P0 ;  /* 0x0000000600007c0c */ /* 0x000fda0008706670 */
[----:B------:R-:W-:Y:S05]  /*00d0*/  @P0 EXIT ;  /* 0x000000000000094d */ /* 0x000fea0003800000 */
[----:B------:R-:W0:Y:S01]  /*00e0*/  LDC.64 R4, c[0x0][0x380] ;  /* 0x0000e000ff047b82 */ /* 0x000e220000000a00 */
[----:B------:R-:W1:Y:S07]  /*00f0*/  LDCU.64 UR4, c[0x0][0x358] ;  /* 0x00006b00ff0477ac */ /* 0x000e6e0008000a00 */
[----:B------:R-:W2:Y:S08]  /*0100*/  LDC.64 R8, c[0x0][0x388] ;  /* 0x0000e200ff087b82 */ /* 0x000eb00000000a00 */
[----:B------:R-:W3:Y:S08]  /*0110*/  LDC.64 R10, c[0x0][0x398] ;  /* 0x0000e600ff0a7b82 */ /* 0x000ef00000000a00 */
[----:B------:R-:W4:Y:S01]  /*0120*/  LDC.64 R12, c[0x0][0x390] ;  /* 0x0000e400ff0c7b82 */ /* 0x000f220000000a00 */
[----:B0-----:R-:W-:-:S05]  /*0130*/  IMAD.WIDE R4, R15, 0x8, R4 ;  /* 0x000000080f047825 */ /* 0x001fca00078e0204 */
[----:B-1----:R-:W5:Y:S01]  /*0140*/  LDG.E.64 R6, desc[UR4][R4.64] ;  /* 0x0000000404067981 */ /* 0x002f62000c1e1b00 */
[C---:B--2---:R-:W-:Y:S01]  /*0150*/  IMAD.WIDE R8, R15.reuse, 0x8, R8 ;  /* 0x000000080f087825 */ /* 0x044fe200078e0208 */
[----:B------:R-:W0:Y:S04]  /*0160*/  LDC.64 R16, c[0x0][0x3a8] ;  /* 0x0000ea00ff107b82 */ /* 0x000e280000000a00 */
[----:B------:R-:W2:Y:S01]  /*0170*/  LDG.E.64 R18, desc[UR4][R8.64] ;  /* 0x0000000408127981 */ /* 0x000ea2000c1e1b00 */
[----:B---3--:R-:W-:-:S05]  /*0180*/  IMAD.WIDE R10, R15, 0x8, R10 ;  /* 0x000000080f0a7825 */ /* 0x008fca00078e020a */
[----:B------:R-:W3:Y:S01]  /*0190*/  LDG.E.64 R2, desc[UR4][R10.64] ;  /* 0x000000040a027981 */ /* 0x000ee2000c1e1b00 */
[----:B----4-:R-:W-:-:S05]  /*01a0*/  IMAD.WIDE R12, R15, 0x8, R12 ;  /* 0x000000080f0c7825 */ /* 0x010fca00078e020c */
[----:B------:R-:W4:Y:S01]  /*01b0*/  LDG.E.64 R20, desc[UR4][R12.64] ;  /* 0x000000040c147981 */ /* 0x000f22000c1e1b00 */
[----:B0-----:R-:W-:-:S06]  /*01c0*/  DMUL R16, R16, 4 ;  /* 0x4010000010107828 */ /* 0x001fcc0000000000 */
[----:B------:R-:W0:Y:S01]  /*01d0*/  MUFU.RCP64H R23, R17 ;  /* 0x0000001100177308 */ /* 0x000e220000001800 */
[----:B------:R-:W-:-:S06]  /*01e0*/  IMAD.MOV.U32 R22, RZ, RZ, 0x1 ;  /* 0x00000001ff167424 */ /* 0x000fcc00078e00ff */
[----:B0-----:R-:W-:-:S08]  /*01f0*/  DFMA R24, -R16, R22, 1 ;  /* 0x3ff000001018742b */ /* 0x001fd00000000116 */
[----:B------:R-:W-:-:S08]  /*0200*/  DFMA R24, R24, R24, R24 ;  /* 0x000000181818722b */ /* 0x000fd00000000018 */
[----:B------:R-:W-:Y:S01]  /*0210*/  DFMA R24, R22, R24, R22 ;  /* 0x000000181618722b */ /* 0x000fe20000000016 */
[----:B------:R-:W-:Y:S01]  /*0220*/  BSSY.RECONVERGENT B0, `(.L_x_6) ;  /* 0x0000014000007945 */ /* 0x000fe20003800200 */
[----:B-----5:R-:W-:Y:S02]  /*0230*/  DADD R14, R6, R6 ;  /* 0x00000000060e7229 */ /* 0x020fe40000000006 */
[----:B--2---:R-:W-:-:S06]  /*0240*/  DADD R18, R18, R18 ;  /* 0x0000000012127229 */ /* 0x004fcc0000000012 */
[----:B---3--:R-:W-:-:S08]  /*0250*/  DFMA R2, R2, 2, R14 ;  /* 0x400000000202782b */ /* 0x008fd0000000000e */
[----:B------:R-:W-:Y:S02]  /*0260*/  DADD R2, R2, -R18 ;  /* 0x0000000002027229 */ /* 0x000fe40000000812 */
[----:B----4-:R-:W-:Y:S02]  /*0270*/  DADD R20, R20, R20 ;  /* 0x0000000014147229 */ /* 0x010fe40000000014 */
[----:B------:R-:W-:-:S06]  /*0280*/  DFMA R18, -R16, R24, 1 ;  /* 0x3ff000001012742b */ /* 0x000fcc0000000118 */
[----:B------:R-:W-:Y:S02]  /*0290*/  DADD R20, R2, -R20 ;  /* 0x0000000002147229 */ /* 0x000fe40000000814 */
[----:B------:R-:W-:-:S08]  /*02a0*/  DFMA R18, R24, R18, R24 ;  /* 0x000000121812722b */ /* 0x000fd00000000018 */
[----:B------:R-:W-:-:S08]  /*02b0*/  DMUL R2, R20, R18 ;  /* 0x0000001214027228 */ /* 0x000fd00000000000 */
[----:B------:R-:W-:-:S08]  /*02c0*/  DFMA R22, -R16, R2, R20 ;  /* 0x000000021016722b */ /* 0x000fd00000000114 */
[----:B------:R-:W-:Y:S01]  /*02d0*/  DFMA R2, R18, R22, R2 ;  /* 0x000000161202722b */ /* 0x000fe20000000002 */
[----:B------:R-:W-:-:S09]  /*02e0*/  FSETP.GEU.AND P1, PT, |R21|, 6.5827683646048100446e-37, PT ;  /* 0x036000001500780b */ /* 0x000fd20003f2e200 */
[----:B------:R-:W-:-:S05]  /*02f0*/  FFMA R0, RZ, R17, R3 ;  /* 0x00000011ff007223 */ /* 0x000fca0000000003 */
[----:B------:R-:W-:-:S13]  /*0300*/  FSETP.GT.AND P0, PT, |R0|, 1.469367938527859385e-39, PT ;  /* 0x001000000000780b */ /* 0x000fda0003f04200 */
[----:B------:R-:W-:Y:S05]  /*0310*/  @P0 BRA P1, `(.L_x_7) ;  /* 0x0000000000100947 */ /* 0x000fea0000800000 */
[----:B------:R-:W-:-:S07]  /*0320*/  MOV R0, 0x340 ;  /* 0x0000034000007802 */ /* 0x000fce0000000f00 */
[----:B------:R-:W-:Y:S05]  /*0330*/  CALL.REL.NOINC `($__internal_0_$__cuda_sm20_div_rn_f64_full) ;  /* 0x0000000000587944 */ /* 0x000fea0003c00000 */
[----:B------:R-:W-:Y:S02]  /*0340*/  IMAD.MOV.U32 R2, RZ, RZ, R22 ;  /* 0x000000ffff027224 */ /* 0x000fe400078e0016 */
[----:B------:R-:W-:-:S07]  /*0350*/  IMAD.MOV.U32 R3, RZ, RZ, R23 ;  /* 0x000000ffff037224 */ /* 0x000fce00078e0017 */
.L_x_7:
[----:B------:R-:W-:Y:S05]  /*0360*/  BSYNC.RECONVERGENT B0 ;  /* 0x0000000000007941 */ /* 0x000fea0003800200 */
.L_x_6:
[----:B------:R-:W0:Y:S02]  /*0370*/  LDCU.64 UR6, c[0x0][0x3a8] ;  /* 0x00007500ff0677ac */ /* 0x000e240008000a00 */
[----:B0-----:R-:W-:-:S08]  /*0380*/  DMUL R2, R2, UR6 ;  /* 0x0000000602027c28 */ /* 0x001fd00008000000 */
[----:B------:R-:W-:-:S08]  /*0390*/  DADD R14, R14, -R2 ;  /* 0x000000000e0e7229 */ /* 0x000fd00000000802 */
[----:B------:R-:W-:-:S07]  /*03a0*/  DADD R14, -R6, R14 ;  /* 0x00000000060e7229 */ /* 0x000fce000000010e */
[----:B------:R-:W-:Y:S04]  /*03b0*/  STG.E.64 desc[UR4][R4.64], R14 ;  /* 0x0000000e04007986 */ /* 0x000fe8000c101b04 */
[----:B------:R-:W2:Y:S02]  /*03c0*/  LDG.E.64 R6, desc[UR4][R8.64] ;  /* 0x0000000408067981 */ /* 0x000ea4000c1e1b00 */
[----:B--2---:R-:W-:-:S08]  /*03d0*/  DFMA R16, R6, 2, R2 ;  /* 0x400000000610782b */ /* 0x004fd00000000002 */
[----:B------:R-:W-:-:S07]  /*03e0*/  DADD R16, -R6, R16 ;  /* 0x0000000006107229 */ /* 0x000fce0000000110 */
[----:B------:R-:W-:Y:S04]  /*03f0*/  STG.E.64 desc[UR4][R8.64], R16 ;  /* 0x0000001008007986 */ /* 0x000fe8000c101b04 */
[----:B------:R-:W2:Y:S02]  /*0400*/  LDG.E.64 R6, desc[UR4][R12.64] ;  /* 0x000000040c067981 */ /* 0x000ea4000c1e1b00 */
[----:B--2---:R-:W-:-:S08]  /*0410*/  DFMA R18, R6, 2, R2 ;  /* 0x400000000612782b */ /* 0x004fd00000000002 */
[----:B------:R-:W-:-:S07]  /*0420*/  DADD R18, -R6, R18 ;  /* 0x0000000006127229 */ /* 0x000fce0000000112 */
[----:B------:R-:W-:Y:S04]  /*0430*/  STG.E.64 desc[UR4][R12.64], R18 ;  /* 0x000000120c007986 */ /* 0x000fe8000c101b04 */
[----:B------:R-:W2:Y:S02]  /*0440*/  LDG.E.64 R6, desc[UR4][R10.64] ;  /* 0x000000040a067981 */ /* 0x000ea4000c1e1b00 */
[----:B--2---:R-:W-:-:S08]  /*0450*/  DADD R20, R6, R6 ;  /* 0x0000000006147229 */ /* 0x004fd00000000006 */
[----:B------:R-:W-:-:S08]  /*0460*/  DADD R20, -R2, R20 ;  /* 0x0000000002147229 */ /* 0x000fd00000000114 */
[----:B------:R-:W-:-:S07]  /*0470*/  DADD R20, -R6, R20 ;  /* 0x0000000006147229 */ /* 0x000fce0000000114 */
[----:B------:R-:W-:Y:S01]  /*0480*/  STG.E.64 desc[UR4][R10.64], R20 ;  /* 0x000000140a007986 */ /* 0x000fe2000c101b04 */
[----:B------:R-:W-:Y:S05]  /*0490*/  EXIT ;  /* 0x000000000000794d */ /* 0x000fea0003800000 */
        .weak           $__internal_0_$__cuda_sm20_div_rn_f64_full
        .type           $__internal_0_$__cuda_sm20_div_rn_f64_full,@function
        .size           $__internal_0_$__cuda_sm20_div_rn_f64_full,(.L_x_22 - $__internal_0_$__cuda_sm20_div_rn_f64_full)
$__internal_0_$__cuda_sm20_div_rn_f64_full:
[----:B------:R-:W-:Y:S01]  /*04a0*/  IMAD.MOV.U32 R3, RZ, RZ, R21 ;  /* 0x000000ffff037224 */ /* 0x000fe200078e0015 */
[C---:B------:R-:W-:Y:S01]  /*04b0*/  FSETP.GEU.AND P0, PT, |R17|.reuse, 1.469367938527859385e-39, PT ;  /* 0x001000001100780b */ /* 0x040fe20003f0e200 */
[----:B------:R-:W-:Y:S01]  /*04c0*/  IMAD.MOV.U32 R23, RZ, RZ, 0x1ca00000 ;  /* 0x1ca00000ff177424 */ /* 0x000fe200078e00ff */
[----:B------:R-:W-:Y:S01]  /*04d0*/  LOP3.LUT R18, R17, 0x800fffff, RZ, 0xc0, !PT ;  /* 0x800fffff11127812 */ /* 0x000fe200078ec0ff */
[----:B------:R-:W-:Y:S01]  /*04e0*/  IMAD.MOV.U32 R2, RZ, RZ, R20 ;  /* 0x000000ffff027224 */ /* 0x000fe200078e0014 */
[C---:B------:R-:W-:Y:S01]  /*04f0*/  FSETP.GEU.AND P2, PT, |R3|.reuse, 1.469367938527859385e-39, PT ;  /* 0x001000000300780b */ /* 0x040fe20003f4e200 */
[----:B------:R-:W-:Y:S01]  /*0500*/  IMAD.MOV.U32 R26, RZ, RZ, 0x1 ;  /* 0x00000001ff1a7424 */ /* 0x000fe200078e00ff */
[----:B------:R-:W-:Y:S01]  /*0510*/  LOP3.LUT R19, R18, 0x3ff00000, RZ, 0xfc, !PT ;  /* 0x3ff0000012137812 */ /* 0x000fe200078efcff */
[----:B------:R-:W-:Y:S01]  /*0520*/  IMAD.MOV.U32 R18, RZ, RZ, R16 ;  /* 0x000000ffff127224 */ /* 0x000fe200078e0010 */
[----:B------:R-:W-:Y:S01]  /*0530*/  LOP3.LUT R22, R3, 0x7ff00000, RZ, 0xc0, !PT ;  /* 0x7ff0000003167812 */ /* 0x000fe200078ec0ff */
[----:B------:R-:W-:Y:S01]  /*0540*/  IMAD.MOV.U32 R20, RZ, RZ, R2 ;  /* 0x000000ffff147224 */ /* 0x000fe200078e0002 */
[----:B------:R-:W-:Y:S01]  /*0550*/  LOP3.LUT R25, R17, 0x7ff00000, RZ, 0xc0, !PT ;  /* 0x7ff0000011197812 */ /* 0x000fe200078ec0ff */
[----:B------:R-:W-:Y:S02]  /*0560*/  BSSY.RECONVERGENT B1, `(.L_x_8) ;  /* 0x000004d000017945 */ /* 0x000fe40003800200 */
[----:B------:R-:W-:Y:S01]  /*0570*/  @!P0 DMUL R18, R16, 8.98846567431157953865e+307 ;  /* 0x7fe0000010128828 */ /* 0x000fe20000000000 */
[----:B------:R-:W-:Y:S01]  /*0580*/  ISETP.GE.U32.AND P1, PT, R22, R25, PT ;  /* 0x000000191600720c */ /* 0x000fe20003f26070 */
[----:B------:R-:W-:-:S02]  /*0590*/  IMAD.MOV.U32 R24, RZ, RZ, R22 ;  /* 0x000000ffff187224 */ /* 0x000fc400078e0016 */
[----:B------:R-:W-:Y:S01]  /*05a0*/  @!P2 LOP3.LUT R21, R17, 0x7ff00000, RZ, 0xc0, !PT ;  /* 0x7ff000001115a812 */ /* 0x000fe200078ec0ff */
[----:B------:R-:W-:Y:S01]  /*05b0*/  @!P2 IMAD.MOV.U32 R28, RZ, RZ, RZ ;  /* 0x000000ffff1ca224 */ /* 0x000fe200078e00ff */
[----:B------:R-:W0:Y:S02]  /*05c0*/  MUFU.RCP64H R27, R19 ;  /* 0x00000013001b7308 */ /* 0x000e240000001800 */
[----:B------:R-:W-:Y:S02]  /*05d0*/  @!P2 ISETP.GE.U32.AND P3, PT, R22, R21, PT ;  /* 0x000000151600a20c */ /* 0x000fe40003f66070 */
[C---:B------:R-:W-:Y:S02]  /*05e0*/  SEL R21, R23.reuse, 0x63400000, !P1 ;  /* 0x6340000017157807 */ /* 0x040fe40004800000 */
[----:B------:R-:W-:Y:S02]  /*05f0*/  @!P2 SEL R29, R23, 0x63400000, !P3 ;  /* 0x63400000171da807 */ /* 0x000fe40005800000 */
[----:B------:R-:W-:-:S02]  /*0600*/  LOP3.LUT R21, R21, 0x800fffff, R3, 0xf8, !PT ;  /* 0x800fffff15157812 */ /* 0x000fc400078ef803 */
[----:B------:R-:W-:Y:S02]  /*0610*/  @!P2 LOP3.LUT R29, R29, 0x80000000, R3, 0xf8, !PT ;  /* 0x800000001d1da812 */ /* 0x000fe400078ef803 */
[----:B------:R-:W-:Y:S02]  /*0620*/  @!P0 LOP3.LUT R25, R19, 0x7ff00000, RZ, 0xc0, !PT ;  /* 0x7ff0000013198812 */ /* 0x000fe400078ec0ff */
[----:B------:R-:W-:-:S06]  /*0630*/  @!P2 LOP3.LUT R29, R29, 0x100000, RZ, 0xfc, !PT ;  /* 0x001000001d1da812 */ /* 0x000fcc00078efcff */
[----:B------:R-:W-:Y:S02]  /*0640*/  @!P2 DFMA R20, R20, 2, -R28 ;  /* 0x400000001414a82b */ /* 0x000fe4000000081c */
[----:B0-----:R-:W-:-:S08]  /*0650*/  DFMA R28, R26, -R18, 1 ;  /* 0x3ff000001a1c742b */ /* 0x001fd00000000812 */
[----:B------:R-:W-:Y:S01]  /*0660*/  DFMA R28, R28, R28, R28 ;  /* 0x0000001c1c1c722b */ /* 0x000fe2000000001c */
[----:B------:R-:W-:-:S07]  /*0670*/  @!P2 LOP3.LUT R24, R21, 0x7ff00000, RZ, 0xc0, !PT ;  /* 0x7ff000001518a812 */ /* 0x000fce00078ec0ff */
[----:B------:R-:W-:-:S08]  /*0680*/  DFMA R28, R26, R28, R26 ;  /* 0x0000001c1a1c722b */ /* 0x000fd0000000001a */
[----:B------:R-:W-:-:S08]  /*0690*/  DFMA R26, R28, -R18, 1 ;  /* 0x3ff000001c1a742b */ /* 0x000fd00000000812 */
[----:B------:R-:W-:-:S08]  /*06a0*/  DFMA R26, R28, R26, R28 ;  /* 0x0000001a1c1a722b */ /* 0x000fd0000000001c */
[----:B------:R-:W-:-:S08]  /*06b0*/  DMUL R28, R26, R20 ;  /* 0x000000141a1c7228 */ /* 0x000fd00000000000 */
[----:B------:R-:W-:-:S08]  /*06c0*/  DFMA R30, R28, -R18, R20 ;  /* 0x800000121c1e722b */ /* 0x000fd00000000014 */
[----:B------:R-:W-:Y:S01]  /*06d0*/  DFMA R26, R26, R30, R28 ;  /* 0x0000001e1a1a722b */ /* 0x000fe2000000001c */
[----:B------:R-:W-:-:S05]  /*06e0*/  VIADD R28, R24, 0xffffffff ;  /* 0xffffffff181c7836 */ /* 0x000fca0000000000 */
[----:B------:R-:W-:Y:S01]  /*06f0*/  ISETP.GT.U32.AND P0, PT, R28, 0x7feffffe, PT ;  /* 0x7feffffe1c00780c */ /* 0x000fe20003f04070 */
[----:B------:R-:W-:-:S05]  /*0700*/  VIADD R28, R25, 0xffffffff ;  /* 0xffffffff191c7836 */ /* 0x000fca0000000000 */
[----:B------:R-:W-:-:S13]  /*0710*/  ISETP.GT.U32.OR P0, PT, R28, 0x7feffffe, P0 ;  /* 0x7feffffe1c00780c */ /* 0x000fda0000704470 */
[----:B------:R-:W-:Y:S05]  /*0720*/  @P0 BRA `(.L_x_9) ;  /* 0x00000000006c0947 */ /* 0x000fea0003800000 */
[----:B------:R-:W-:-:S04]  /*0730*/  LOP3.LUT R3, R17, 0x7ff00000, RZ, 0xc0, !PT ;  /* 0x7ff0000011037812 */ /* 0x000fc800078ec0ff */
[CC--:B------:R-:W-:Y:S02]  /*0740*/  VIADDMNMX R2, R22.reuse, -R3.reuse, 0xb9600000, !PT ;  /* 0xb960000016027446 */ /* 0x0c0fe40007800903 */
[----:B------:R-:W-:Y:S02]  /*0750*/  ISETP.GE.U32.AND P0, PT, R22, R3, PT ;  /* 0x000000031600720c */ /* 0x000fe40003f06070 */
[----:B------:R-:W-:Y:S02]  /*0760*/  VIMNMX R2, PT, PT, R2, 0x46a00000, PT ;  /* 0x46a0000002027848 */ /* 0x000fe40003fe0100 */
[----:B------:R-:W-:-:S05]  /*0770*/  SEL R23, R23, 0x63400000, !P0 ;  /* 0x6340000017177807 */ /* 0x000fca0004000000 */
[----:B------:R-:W-:Y:S02]  /*0780*/  IMAD.IADD R24, R2, 0x1, -R23 ;  /* 0x0000000102187824 */ /* 0x000fe400078e0a17 */
[----:B------:R-:W-:Y:S02]  /*0790*/  IMAD.MOV.U32 R2, RZ, RZ, RZ ;  /* 0x000000ffff027224 */ /* 0x000fe400078e00ff */
[----:B------:R-:W-:-:S06]  /*07a0*/  VIADD R3, R24, 0x7fe00000 ;  /* 0x7fe0000018037836 */ /* 0x000fcc0000000000 */
[----:B------:R-:W-:-:S10]  /*07b0*/  DMUL R22, R26, R2 ;  /* 0x000000021a167228 */ /* 0x000fd40000000000 */
[----:B------:R-:W-:-:S13]  /*07c0*/  FSETP.GTU.AND P0, PT, |R23|, 1.469367938527859385e-39, PT ;  /* 0x001000001700780b */ /* 0x000fda0003f0c200 */
[----:B------:R-:W-:Y:S05]  /*07d0*/  @P0 BRA `(.L_x_10) ;  /* 0x0000000000940947 */ /* 0x000fea0003800000 */
[----:B------:R-:W-:Y:S01]  /*07e0*/  DFMA R18, R26, -R18, R20 ;  /* 0x800000121a12722b */ /* 0x000fe20000000014 */
[----:B------:R-:W-:-:S09]  /*07f0*/  IMAD.MOV.U32 R2, RZ, RZ, RZ ;  /* 0x000000ffff027224 */ /* 0x000fd200078e00ff */
[C---:B------:R-:W-:Y:S02]  /*0800*/  FSETP.NEU.AND P0, PT, R19.reuse, RZ, PT ;  /* 0x000000ff1300720b */ /* 0x040fe40003f0d000 */
[----:B------:R-:W-:-:S04]  /*0810*/  LOP3.LUT R21, R19, 0x80000000, R17, 0x48, !PT ;  /* 0x8000000013157812 */ /* 0x000fc800078e4811 */
[----:B------:R-:W-:-:S07]  /*0820*/  LOP3.LUT R3, R21, R3, RZ, 0xfc, !PT ;  /* 0x0000000315037212 */ /* 0x000fce00078efcff */
[----:B------:R-:W-:Y:S05]  /*0830*/  @!P0 BRA `(.L_x_10) ;  /* 0x00000000007c8947 */ /* 0x000fea0003800000 */
[----:B------:R-:W-:Y:S01]  /*0840*/  IMAD.MOV R17, RZ, RZ, -R24 ;  /* 0x000000ffff117224 */ /* 0x000fe200078e0a18 */
[----:B------:R-:W-:Y:S01]  /*0850*/  DMUL.RP R2, R26, R2 ;  /* 0x000000021a027228 */ /* 0x000fe20000008000 */
[----:B------:R-:W-:-:S06]  /*0860*/  IMAD.MOV.U32 R16, RZ, RZ, RZ ;  /* 0x000000ffff107224 */ /* 0x000fcc00078e00ff */
[----:B------:R-:W-:-:S03]  /*0870*/  DFMA R16, R22, -R16, R26 ;  /* 0x800000101610722b */ /* 0x000fc6000000001a */
[----:B------:R-:W-:-:S03]  /*0880*/  LOP3.LUT R21, R3, R21, RZ, 0x3c, !PT ;  /* 0x0000001503157212 */ /* 0x000fc600078e3cff */
[----:B------:R-:W-:-:S04]  /*0890*/  IADD3 R16, PT, PT, -R24, -0x43300000, RZ ;  /* 0xbcd0000018107810 */ /* 0x000fc80007ffe1ff */
[----:B------:R-:W-:-:S04]  /*08a0*/  FSETP.NEU.AND P0, PT, |R17|, R16, PT ;  /* 0x000000101100720b */ /* 0x000fc80003f0d200 */
[----:B------:R-:W-:Y:S02]  /*08b0*/  FSEL R22, R2, R22, !P0 ;  /* 0x0000001602167208 */ /* 0x000fe40004000000 */
[----:B------:R-:W-:Y:S01]  /*08c0*/  FSEL R23, R21, R23, !P0 ;  /* 0x0000001715177208 */ /* 0x000fe20004000000 */
[----:B------:R-:W-:Y:S06]  /*08d0*/  BRA `(.L_x_10) ;  /* 0x0000000000547947 */ /* 0x000fec0003800000 */
.L_x_9:
[----:B------:R-:W-:-:S14]  /*08e0*/  DSETP.NAN.AND P0, PT, R2, R2, PT ;  /* 0x000000020200722a */ /* 0x000fdc0003f08000 */
[----:B------:R-:W-:Y:S05]  /*08f0*/  @P0 BRA `(.L_x_11) ;  /* 0x0000000000440947 */ /* 0x000fea0003800000 */
[----:B------:R-:W-:-:S14]  /*0900*/  DSETP.NAN.AND P0, PT, R16, R16, PT ;  /* 0x000000101000722a */ /* 0x000fdc0003f08000 */
[----:B------:R-:W-:Y:S05]  /*0910*/  @P0 BRA `(.L_x_12) ;  /* 0x0000000000300947 */ /* 0x000fea0003800000 */
[----:B------:R-:W-:Y:S01]  /*0920*/  ISETP.NE.AND P0, PT, R24, R25, PT ;  /* 0x000000191800720c */ /* 0x000fe20003f05270 */
[----:B------:R-:W-:Y:S02]  /*0930*/  IMAD.MOV.U32 R22, RZ, RZ, 0x0 ;  /* 0x00000000ff167424 */ /* 0x000fe400078e00ff */
[----:B------:R-:W-:-:S10]  /*0940*/  IMAD.MOV.U32 R23, RZ, RZ, -0x80000 ;  /* 0xfff80000ff177424 */ /* 0x000fd400078e00ff */
[----:B------:R-:W-:Y:S05]  /*0950*/  @!P0 BRA `(.L_x_10) ;  /* 0x0000000000348947 */ /* 0x000fea0003800000 */
[----:B------:R-:W-:Y:S02]  /*0960*/  ISETP.NE.AND P0, PT, R24, 0x7ff00000, PT ;  /* 0x7ff000001800780c */ /* 0x000fe40003f05270 */
[----:B------:R-:W-:Y:S02]  /*0970*/  LOP3.LUT R23, R3, 0x80000000, R17, 0x48, !PT ;  /* 0x8000000003177812 */ /* 0x000fe400078e4811 */
[----:B------:R-:W-:-:S13]  /*0980*/  ISETP.EQ.OR P0, PT, R25, RZ, !P0 ;  /* 0x000000ff1900720c */ /* 0x000fda0004702670 */
[----:B------:R-:W-:Y:S01]  /*0990*/  @P0 LOP3.LUT R2, R23, 0x7ff00000, RZ, 0xfc, !PT ;  /* 0x7ff0000017020812 */ /* 0x000fe200078efcff */
[----:B------:R-:W-:Y:S02]  /*09a0*/  @!P0 IMAD.MOV.U32 R22, RZ, RZ, RZ ;  /* 0x000000ffff168224 */ /* 0x000fe400078e00ff */
[----:B------:R-:W-:Y:S02]  /*09b0*/  @P0 IMAD.MOV.U32 R22, RZ, RZ, RZ ;  /* 0x000000ffff160224 */ /* 0x000fe400078e00ff */
[----:B------:R-:W-:Y:S01]  /*09c0*/  @P0 IMAD.MOV.U32 R23, RZ, RZ, R2 ;  /* 0x000000ffff170224 */ /* 0x000fe200078e0002 */
[----:B------:R-:W-:Y:S06]  /*09d0*/  BRA `(.L_x_10) ;  /* 0x0000000000147947 */ /* 0x000fec0003800000 */
.L_x_12:
[----:B------:R-:W-:Y:S01]  /*09e0*/  LOP3.LUT R23, R17, 0x80000, RZ, 0xfc, !PT ;  /* 0x0008000011177812 */ /* 0x000fe200078efcff */
[----:B------:R-:W-:Y:S01]  /*09f0*/  IMAD.MOV.U32 R22, RZ, RZ, R16 ;  /* 0x000000ffff167224 */ /* 0x000fe200078e0010 */
[----:B------:R-:W-:Y:S06]  /*0a00*/  BRA `(.L_x_10) ;  /* 0x0000000000087947 */ /* 0x000fec0003800000 */
.L_x_11:
[----:B------:R-:W-:Y:S01]  /*0a10*/  LOP3.LUT R23, R3, 0x80000, RZ, 0xfc, !PT ;  /* 0x0008000003177812 */ /* 0x000fe200078efcff */
[----:B------:R-:W-:-:S07]  /*0a20*/  IMAD.MOV.U32 R22, RZ, RZ, R2 ;  /* 0x000000ffff167224 */ /* 0x000fce00078e0002 */
.L_x_10:
[----:B------:R-:W-:Y:S05]  /*0a30*/  BSYNC.RECONVERGENT B1 ;  /* 0x0000000000017941 */ /* 0x000fea0003800200 */
.L_x_8:
[----:B------:R-:W-:Y:S02]  /*0a40*/  IMAD.MOV.U32 R2, RZ, RZ, R0 ;  /* 0x000000ffff027224 */ /* 0x000fe400078e0000 */
[----:B------:R-:W-:-:S04]  /*0a50*/  IMAD.MOV.U32 R3, RZ, RZ, 0x0 ;  /* 0x00000000ff037424 */ /* 0x000fc800078e00ff */
[----:B------:R-:W-:Y:S05]  /*0a60*/  RET.REL.NODEC R2 `(_Z10tlmScatterPdS_S_S_iid) ;  /* 0xfffffff402647950 */ /* 0x000fea0003c3ffff */
.L_x_13:
        /* <DEDUP_REMOVED lines=9> */
.L_x_22:


//--------------------- .text._Z9tlmSourcePdS_S_S_iiddd --------------------------
	.section	.text._Z9tlmSourcePdS_S_S_iiddd,"ax",@progbits
	.align	128
        .global         _Z9tlmSourcePdS_S_S_iiddd
        .type           _Z9tlmSourcePdS_S_S_iiddd,@function
        .size           _Z9tlmSourcePdS_S_S_iiddd,(.L_x_23 - _Z9tlmSourcePdS_S_S_iiddd)
        .other          _Z9tlmSourcePdS_S_S_iiddd,@"STO_CUDA_ENTRY STV_DEFAULT"
_Z9tlmSourcePdS_S_S_iiddd:
.text._Z9tlmSourcePdS_S_S_iiddd:
[----:B------:R-:W-:Y:S01]  /*0000*/  LDC R1, c[0x0][0x37c] ;  /* 0x0000df00ff017b82 */ /* 0x000fe20000000800 */
[----:B------:R-:W0:Y:S07]  /*0010*/  S2R R0, SR_TID.X ;  /* 0x0000000000007919 */ /* 0x000e2e0000002100 */
[----:B------:R-:W0:Y:S02]  /*0020*/  S2UR UR4, SR_CTAID.X ;  /* 0x00000000000479c3 */ /* 0x000e240000002500 */
[----:B0-----:R-:W-:-:S13]  /*0030*/  LOP3.LUT P0, RZ, R0, UR4, RZ, 0xfc, !PT ;  /* 0x0000000400ff7c12 */ /* 0x001fda000f80fcff */
[----:B------:R-:W-:Y:S05]  /*0040*/  @P0 EXIT ;  /* 0x000000000000094d */ /* 0x000fea0003800000 */
[----:B------:R-:W0:Y:S01]  /*0050*/  LDC.64 R4, c[0x0][0x3b8] ;  /* 0x0000ee00ff047b82 */ /* 0x000e220000000a00 */
[----:B------:R-:W1:Y:S01]  /*0060*/  LDCU UR4, c[0x0][0x3a4] ;  /* 0x00007480ff0477ac */ /* 0x000e620008000800 */
[----:B------:R-:W-:Y:S01]  /*0070*/  IMAD.MOV.U32 R6, RZ, RZ, 0x1 ;  /* 0x00000001ff067424 */ /* 0x000fe200078e00ff */
[----:B------:R-:W2:Y:S05]  /*0080*/  LDCU.64 UR6, c[0x0][0x3a8] ;  /* 0x00007500ff0677ac */ /* 0x000eaa0008000a00 */
[----:B------:R-:W2:Y:S01]  /*0090*/  LDC.64 R10, c[0x0][0x3b0] ;  /* 0x0000ec00ff0a7b82 */ /* 0x000ea20000000a00 */
[----:B-1----:R-:W2:Y:S01]  /*00a0*/  I2F.F64 R2, UR4 ;  /* 0x0000000400027d12 */ /* 0x002ea20008201c00 */
[----:B0-----:R-:W-:-:S07]  /*00b0*/  DMUL R4, R4, R4 ;  /* 0x0000000404047228 */ /* 0x001fce0000000000 */
[----:B------:R-:W0:Y:S01]  /*00c0*/  MUFU.RCP64H R7, R5 ;  /* 0x0000000500077308 */ /* 0x000e220000001800 */
[----:B--2---:R-:W-:Y:S02]  /*00d0*/  DFMA R2, R2, UR6, -R10 ;  /* 0x0000000602027c2b */ /* 0x004fe4000800080a */
[----:B0-----:R-:W-:-:S08]  /*00e0*/  DFMA R8, -R4, R6, 1 ;  /* 0x3ff000000408742b */ /* 0x001fd00000000106 */
[----:B------:R-:W-:-:S08]  /*00f0*/  DFMA R8, R8, R8, R8 ;  /* 0x000000080808722b */ /* 0x000fd00000000008 */
[----:B------:R-:W-:Y:S02]  /*0100*/  DFMA R8, R6, R8, R6 ;  /* 0x000000080608722b */ /* 0x000fe40000000006 */
[----:B------:R-:W-:-:S06]  /*0110*/  DMUL R6, R2, -R2 ;  /* 0x8000000202067228 */ /* 0x000fcc0000000000 */
[----:B------:R-:W-:-:S04]  /*0120*/  DFMA R10, -R4, R8, 1 ;  /* 0x3ff00000040a742b */ /* 0x000fc80000000108 */
[----:B------:R-:W-:-:S04]  /*0130*/  FSETP.GEU.AND P1, PT, |R7|, 6.5827683646048100446e-37, PT ;  /* 0x036000000700780b */ /* 0x000fc80003f2e200 */
[----:B------:R-:W-:-:S08]  /*0140*/  DFMA R10, R8, R10, R8 ;  /* 0x0000000a080a722b */ /* 0x000fd00000000008 */
[----:B------:R-:W-:-:S08]  /*0150*/  DMUL R2, R6, R10 ;  /* 0x0000000a06027228 */ /* 0x000fd00000000000 */
[----:B------:R-:W-:-:S08]  /*0160*/  DFMA R8, -R4, R2, R6 ;  /* 0x000000020408722b */ /* 0x000fd00000000106 */
[----:B------:R-:W-:-:S10]  /*0170*/  DFMA R2, R10, R8, R2 ;  /* 0x000000080a02722b */ /* 0x000fd40000000002 */
[----:B------:R-:W-:-:S05]  /*0180*/  FFMA R0, RZ, R5, R3 ;  /* 0x00000005ff007223 */ /* 0x000fca0000000003 */
[----:B------:R-:W-:-:S13]  /*0190*/  FSETP.GT.AND P0, PT, |R0|, 1.469367938527859385e-39, PT ;  /* 0x001000000000780b */ /* 0x000fda0003f04200 */
[----:B------:R-:W-:Y:S05]  /*01a0*/  @P0 BRA P1, `(.L_x_14) ;  /* 0x0000000000100947 */ /* 0x000fea0000800000 */
[----:B------:R-:W-:-:S07]  /*01b0*/  MOV R0, 0x1d0 ;  /* 0x000001d000007802 */ /* 0x000fce0000000f00 */
[----:B------:R-:W-:Y:S05]  /*01c0*/  CALL.REL.NOINC `($__internal_1_$__cuda_sm20_div_rn_f64_full) ;  /* 0x0000000400607944 */ /* 0x000fea0003c00000 */
[----:B------:R-:W-:Y:S02]  /*01d0*/  IMAD.MOV.U32 R2, RZ, RZ, R12 ;  /* 0x000000ffff027224 */ /* 0x000fe400078e000c */
[----:B------:R-:W-:-:S07]  /*01e0*/  IMAD.MOV.U32 R3, RZ, RZ, R13 ;  /* 0x000000ffff037224 */ /* 0x000fce00078e000d */
.L_x_14:
[----:B------:R-:W-:Y:S01]  /*01f0*/  IMAD.MOV.U32 R4, RZ, RZ, 0x652b82fe ;  /* 0x652b82feff047424 */ /* 0x000fe200078e00ff */
[----:B------:R-:W-:Y:S01]  /*0200*/  UMOV UR4, 0xfefa39ef ;  /* 0xfefa39ef00047882 */ /* 0x000fe20000000000 */
[----:B------:R-:W-:Y:S01]  /*0210*/  IMAD.MOV.U32 R5, RZ, RZ, 0x3ff71547 ;  /* 0x3ff71547ff057424 */ /* 0x000fe200078e00ff */
[----:B------:R-:W-:Y:S01]  /*0220*/  UMOV UR5, 0x3fe62e42 ;  /* 0x3fe62e4200057882 */ /* 0x000fe20000000000 */
[----:B------:R-:W0:Y:S01]  /*0230*/  LDC R0, c[0x0][0x3a0] ;  /* 0x0000e800ff007b82 */ /* 0x000e220000000800 */
[----:B------:R-:W-:-:S03]  /*0240*/  FSETP.GEU.AND P0, PT, |R3|, 4.1917929649353027344, PT ;  /* 0x4086232b0300780b */ /* 0x000fc60003f0e200 */
[----:B------:R-:W-:-:S04]  /*0250*/  DFMA R4, R2, R4, 6.75539944105574400000e+15 ;  /* 0x433800000204742b */ /* 0x000fc80000000004 */
[----:B------:R-:W0:Y:S04]  /*0260*/  LDC.64 R10, c[0x0][0x380] ;  /* 0x0000e000ff0a7b82 */ /* 0x000e280000000a00 */
[----:B------:R-:W-:-:S08]  /*0270*/  DADD R6, R4, -6.75539944105574400000e+15 ;  /* 0xc338000004067429 */ /* 0x000fd00000000000 */
[----:B------:R-:W-:Y:S01]  /*0280*/  DFMA R8, R6, -UR4, R2 ;  /* 0x8000000406087c2b */ /* 0x000fe20008000002 */
[----:B------:R-:W-:Y:S01]  /*0290*/  UMOV UR4, 0x3b39803f ;  /* 0x3b39803f00047882 */ /* 0x000fe20000000000 */
[----:B------:R-:W-:-:S06]  /*02a0*/  UMOV UR5, 0x3c7abc9e ;  /* 0x3c7abc9e00057882 */ /* 0x000fcc0000000000 */
[----:B------:R-:W-:Y:S01]  /*02b0*/  DFMA R6, R6, -UR4, R8 ;  /* 0x8000000406067c2b */ /* 0x000fe20008000008 */
[----:B------:R-:W-:Y:S01]  /*02c0*/  UMOV UR4, 0x69ce2bdf ;  /* 0x69ce2bdf00047882 */ /* 0x000fe20000000000 */
[----:B------:R-:W-:Y:S01]  /*02d0*/  IMAD.MOV.U32 R8, RZ, RZ, -0x35dec16 ;  /* 0xfca213eaff087424 */ /* 0x000fe200078e00ff */
[----:B------:R-:W-:Y:S01]  /*02e0*/  UMOV UR5, 0x3e5ade15 ;  /* 0x3e5ade1500057882 */ /* 0x000fe20000000000 */
[----:B------:R-:W-:-:S06]  /*02f0*/  IMAD.MOV.U32 R9, RZ, RZ, 0x3e928af3 ;  /* 0x3e928af3ff097424 */ /* 0x000fcc00078e00ff */
[----:B------:R-:W-:Y:S01]  /*0300*/  DFMA R8, R6, UR4, R8 ;  /* 0x0000000406087c2b */ /* 0x000fe20008000008 */
[----:B------:R-:W-:Y:S01]  /*0310*/  UMOV UR4, 0x62401315 ;  /* 0x6240131500047882 */ /* 0x000fe20000000000 */
[----:B------:R-:W-:-:S06]  /*0320*/  UMOV UR5, 0x3ec71dee ;  /* 0x3ec71dee00057882 */ /* 0x000fcc0000000000 */
[----:B------:R-:W-:Y:S01]  /*0330*/  DFMA R8, R6, R8, UR4 ;  /* 0x0000000406087e2b */ /* 0x000fe20008000008 */
        /* <DEDUP_REMOVED lines=20> */
[C---:B------:R-:W-:Y:S01]  /*0480*/  DFMA R8, R6.reuse, R8, UR4 ;  /* 0x0000000406087e2b */ /* 0x040fe20008000008 */
[----:B------:R-:W1:Y:S07]  /*0490*/  LDCU.64 UR4, c[0x0][0x358] ;  /* 0x00006b00ff0477ac */ /* 0x000e6e0008000a00 */
[----:B------:R-:W-:-:S08]  /*04a0*/  DFMA R8, R6, R8, 1 ;  /* 0x3ff000000608742b */ /* 0x000fd00000000008 */
[----:B------:R-:W-:Y:S01]  /*04b0*/  DFMA R12, R6, R8, 1 ;  /* 0x3ff00000060c742b */ /* 0x000fe20000000008 */
[----:B0-----:R-:W-:-:S09]  /*04c0*/  IMAD.WIDE R8, R0, 0x8, R10 ;  /* 0x0000000800087825 */ /* 0x001fd200078e020a */
[----:B------:R-:W-:Y:S02]  /*04d0*/  IMAD R7, R4, 0x100000, R13 ;  /* 0x0010000004077824 */ /* 0x000fe400078e020d */
[----:B------:R-:W-:Y:S01]  /*04e0*/  IMAD.MOV.U32 R6, RZ, RZ, R12 ;  /* 0x000000ffff067224 */ /* 0x000fe200078e000c */
[----:B-1----:R-:W-:Y:S06]  /*04f0*/  @!P0 BRA `(.L_x_15) ;  /* 0x0000000000388947 */ /* 0x002fec0003800000 */
[----:B------:R-:W-:Y:S01]  /*0500*/  FSETP.GEU.AND P1, PT, |R3|, 4.2275390625, PT ;  /* 0x408748000300780b */ /* 0x000fe20003f2e200 */
[C---:B------:R-:W-:Y:S02]  /*0510*/  DADD R6, R2.reuse, +INF ;  /* 0x7ff0000002067429 */ /* 0x040fe40000000000 */
[----:B------:R-:W-:-:S08]  /*0520*/  DSETP.GEU.AND P0, PT, R2, RZ, PT ;  /* 0x000000ff0200722a */ /* 0x000fd00003f0e000 */
[----:B------:R-:W-:Y:S02]  /*0530*/  FSEL R6, R6, RZ, P0 ;  /* 0x000000ff06067208 */ /* 0x000fe40000000000 */
[----:B------:R-:W-:Y:S01]  /*0540*/  FSEL R7, R7, RZ, P0 ;  /* 0x000000ff07077208 */ /* 0x000fe20000000000 */
[----:B------:R-:W-:Y:S06]  /*0550*/  @P1 BRA `(.L_x_15) ;  /* 0x0000000000201947 */ /* 0x000fec0003800000 */
[----:B------:R-:W-:Y:S01]  /*0560*/  LEA.HI R2, R4, R4, RZ, 0x1 ;  /* 0x0000000404027211 */ /* 0x000fe200078f08ff */
[----:B------:R-:W-:-:S03]  /*0570*/  IMAD.MOV.U32 R6, RZ, RZ, R12 ;  /* 0x000000ffff067224 */ /* 0x000fc600078e000c */
[----:B------:R-:W-:-:S05]  /*0580*/  SHF.R.S32.HI R7, RZ, 0x1, R2 ;  /* 0x00000001ff077819 */ /* 0x000fca0000011402 */
[----:B------:R-:W-:Y:S02]  /*0590*/  IMAD.IADD R2, R4, 0x1, -R7 ;  /* 0x0000000104027824 */ /* 0x000fe400078e0a07 */
[----:B------:R-:W-:-:S03]  /*05a0*/  IMAD R7, R7, 0x100000, R13 ;  /* 0x0010000007077824 */ /* 0x000fc600078e020d */
[----:B------:R-:W-:Y:S01]  /*05b0*/  LEA R3, R2, 0x3ff00000, 0x14 ;  /* 0x3ff0000002037811 */ /* 0x000fe200078ea0ff */
[----:B------:R-:W-:-:S06]  /*05c0*/  IMAD.MOV.U32 R2, RZ, RZ, RZ ;  /* 0x000000ffff027224 */ /* 0x000fcc00078e00ff */
[----:B------:R-:W-:-:S11]  /*05d0*/  DMUL R6, R6, R2 ;  /* 0x0000000206067228 */ /* 0x000fd60000000000 */
.L_x_15:
[----:B------:R-:W2:Y:S01]  /*05e0*/  LDG.E.64 R2, desc[UR4][R8.64] ;  /* 0x0000000408027981 */ /* 0x000ea2000c1e1b00 */
[----:B------:R-:W0:Y:S01]  /*05f0*/  LDC.64 R4, c[0x0][0x388] ;  /* 0x0000e200ff047b82 */ /* 0x000e220000000a00 */
[----:B------:R-:W-:Y:S01]  /*0600*/  UMOV UR6, 0x667f3bcc ;  /* 0x667f3bcc00067882 */ /* 0x000fe20000000000 */
[----:B------:R-:W-:-:S06]  /*0610*/  UMOV UR7, 0x3fe6a09e ;  /* 0x3fe6a09e00077882 */ /* 0x000fcc0000000000 */
[----:B------:R-:W1:Y:S01]  /*0620*/  LDC.64 R12, c[0x0][0x390] ;  /* 0x0000e400ff0c7b82 */ /* 0x000e620000000a00 */
[----:B------:R-:W-:Y:S01]  /*0630*/  UMOV UR8, 0x667f3bcc ;  /* 0x667f3bcc00087882 */ /* 0x000fe20000000000 */
[----:B------:R-:W-:-:S06]  /*0640*/  UMOV UR9, 0x3fe6a09e ;  /* 0x3fe6a09e00097882 */ /* 0x000fcc0000000000 */
[----:B------:R-:W3:Y:S01]  /*0650*/  LDC.64 R16, c[0x0][0x398] ;  /* 0x0000e600ff107b82 */ /* 0x000ee20000000a00 */
[----:B0-----:R-:W-:Y:S01]  /*0660*/  IMAD.WIDE R4, R0, 0x8, R4 ;  /* 0x0000000800047825 */ /* 0x001fe200078e0204 */
[----:B--2---:R-:W-:-:S07]  /*0670*/  DFMA R2, R6, UR6, R2 ;  /* 0x0000000606027c2b */ /* 0x004fce0008000002 */
[----:B------:R0:W-:Y:S04]  /*0680*/  STG.E.64 desc[UR4][R8.64], R2 ;  /* 0x0000000208007986 */ /* 0x0001e8000c101b04 */
[----:B------:R-:W2:Y:S01]  /*0690*/  LDG.E.64 R10, desc[UR4][R4.64] ;  /* 0x00000004040a7981 */ /* 0x000ea2000c1e1b00 */
[----:B-1----:R-:W-:Y:S01]  /*06a0*/  IMAD.WIDE R12, R0, 0x8, R12 ;  /* 0x00000008000c7825 */ /* 0x002fe200078e020c */
[----:B--2---:R-:W-:-:S07]  /*06b0*/  DFMA R10, R6, -UR8, R10 ;  /* 0x80000008060a7c2b */ /* 0x004fce000800000a */
[----:B------:R-:W-:Y:S04]  /*06c0*/  STG.E.64 desc[UR4][R4.64], R10 ;  /* 0x0000000a04007986 */ /* 0x000fe8000c101b04 */
[----:B------:R-:W2:Y:S01]  /*06d0*/  LDG.E.64 R14, desc[UR4][R12.64] ;  /* 0x000000040c0e7981 */ /* 0x000ea2000c1e1b00 */
[----:B---3--:R-:W-:Y:S01]  /*06e0*/  IMAD.WIDE R16, R0, 0x8, R16 ;  /* 0x0000000800107825 */ /* 0x008fe200078e0210 */
[----:B--2---:R-:W-:-:S07]  /*06f0*/  DFMA R14, R6, -UR8, R14 ;  /* 0x80000008060e7c2b */ /* 0x004fce000800000e */
[----:B------:R-:W-:Y:S04]  /*0700*/  STG.E.64 desc[UR4][R12.64], R14 ;  /* 0x0000000e0c007986 */ /* 0x000fe8000c101b04 */
[----:B0-----:R-:W2:Y:S02]  /*0710*/  LDG.E.64 R2, desc[UR4][R16.64] ;  /* 0x0000000410027981 */ /* 0x001ea4000c1e1b00 */
[----:B--2---:R-:W-:-:S07]  /*0720*/  DFMA R2, R6, UR6, R2 ;  /* 0x0000000606027c2b */ /* 0x004fce0008000002 */
[----:B------:R-:W-:Y:S01]  /*0730*/  STG.E.64 desc[UR4][R16.64], R2 ;  /* 0x0000000210007986 */ /* 0x000fe2000c101b04 */
[----:B------:R-:W-:Y:S05]  /*0740*/  EXIT ;  /* 0x000000000000794d */ /* 0x000fea0003800000 */
        .weak           $__internal_1_$__cuda_sm20_div_rn_f64_full
        .type           $__internal_1_$__cuda_sm20_div_rn_f64_full,@function
        .size           $__internal_1_$__cuda_sm20_div_rn_f64_full,(.L_x_23 - $__internal_1_$__cuda_sm20_div_rn_f64_full)
$__internal_1_$__cuda_sm20_div_rn_f64_full:
[C---:B------:R-:W-:Y:S01]  /*0750*/  FSETP.GEU.AND P0, PT, |R5|.reuse, 1.469367938527859385e-39, PT ;  /* 0x001000000500780b */ /* 0x040fe20003f0e200 */
[----:B------:R-:W-:Y:S01]  /*0760*/  IMAD.MOV.U32 R8, RZ, RZ, 0x1 ;  /* 0x00000001ff087424 */ /* 0x000fe200078e00ff */
[C---:B------:R-:W-:Y:S01]  /*0770*/  LOP3.LUT R2, R5.reuse, 0x800fffff, RZ, 0xc0, !PT ;  /* 0x800fffff05027812 */ /* 0x040fe200078ec0ff */
[----:B------:R-:W-:Y:S01]  /*0780*/  IMAD.MOV.U32 R13, RZ, RZ, 0x1ca00000 ;  /* 0x1ca00000ff0d7424 */ /* 0x000fe200078e00ff */
[----:B------:R-:W-:Y:S02]  /*0790*/  LOP3.LUT R17, R5, 0x7ff00000, RZ, 0xc0, !PT ;  /* 0x7ff0000005117812 */ /* 0x000fe400078ec0ff */
[----:B------:R-:W-:Y:S01]  /*07a0*/  LOP3.LUT R3, R2, 0x3ff00000, RZ, 0xfc, !PT ;  /* 0x3ff0000002037812 */ /* 0x000fe200078efcff */
[----:B------:R-:W-:Y:S01]  /*07b0*/  IMAD.MOV.U32 R2, RZ, RZ, R4 ;  /* 0x000000ffff027224 */ /* 0x000fe200078e0004 */
[----:B------:R-:W-:-:S04]  /*07c0*/  LOP3.LUT R12, R7, 0x7ff00000, RZ, 0xc0, !PT ;  /* 0x7ff00000070c7812 */ /* 0x000fc800078ec0ff */
[----:B------:R-:W-:Y:S01]  /*07d0*/  ISETP.GE.U32.AND P1, PT, R12, R17, PT ;  /* 0x000000110c00720c */ /* 0x000fe20003f26070 */
[----:B------:R-:W-:Y:S01]  /*07e0*/  @!P0 DMUL R2, R4, 8.98846567431157953865e+307 ;  /* 0x7fe0000004028828 */ /* 0x000fe20000000000 */
[----:B------:R-:W-:-:S05]  /*07f0*/  IMAD.MOV.U32 R19, RZ, RZ, R12 ;  /* 0x000000ffff137224 */ /* 0x000fca00078e000c */
[----:B------:R-:W0:Y:S02]  /*0800*/  MUFU.RCP64H R9, R3 ;  /* 0x0000000300097308 */ /* 0x000e240000001800 */
[----:B0-----:R-:W-:-:S08]  /*0810*/  DFMA R10, R8, -R2, 1 ;  /* 0x3ff00000080a742b */ /* 0x001fd00000000802 */
[----:B------:R-:W-:-:S08]  /*0820*/  DFMA R10, R10, R10, R10 ;  /* 0x0000000a0a0a722b */ /* 0x000fd0000000000a */
[----:B------:R-:W-:Y:S01]  /*0830*/  DFMA R10, R8, R10, R8 ;  /* 0x0000000a080a722b */ /* 0x000fe20000000008 */
[----:B------:R-:W-:Y:S01]  /*0840*/  SEL R9, R13, 0x63400000, !P1 ;  /* 0x634000000d097807 */ /* 0x000fe20004800000 */
[----:B------:R-:W-:Y:S01]  /*0850*/  IMAD.MOV.U32 R8, RZ, RZ, R6 ;  /* 0x000000ffff087224 */ /* 0x000fe200078e0006 */
[----:B------:R-:W-:Y:S02]  /*0860*/  FSETP.GEU.AND P1, PT, |R7|, 1.469367938527859385e-39, PT ;  /* 0x001000000700780b */ /* 0x000fe40003f2e200 */
[----:B------:R-:W-:-:S03]  /*0870*/  LOP3.LUT R9, R9, 0x800fffff, R7, 0xf8, !PT ;  /* 0x800fffff09097812 */ /* 0x000fc600078ef807 */
[----:B------:R-:W-:-:S08]  /*0880*/  DFMA R14, R10, -R2, 1 ;  /* 0x3ff000000a0e742b */ /* 0x000fd00000000802 */
[----:B------:R-:W-:Y:S01]  /*0890*/  DFMA R10, R10, R14, R10 ;  /* 0x0000000e0a0a722b */ /* 0x000fe2000000000a */
[----:B------:R-:W-:Y:S10]  /*08a0*/  @P1 BRA `(.L_x_16) ;  /* 0x0000000000201947 */ /* 0x000ff40003800000 */
[----:B------:R-:W-:Y:S01]  /*08b0*/  LOP3.LUT R15, R5, 0x7ff00000, RZ, 0xc0, !PT ;  /* 0x7ff00000050f7812 */ /* 0x000fe200078ec0ff */
[----:B------:R-:W-:-:S03]  /*08c0*/  IMAD.MOV.U32 R14, RZ, RZ, RZ ;  /* 0x000000ffff0e7224 */ /* 0x000fc600078e00ff */
[----:B------:R-:W-:-:S04]  /*08d0*/  ISETP.GE.U32.AND P1, PT, R12, R15, PT ;  /* 0x0000000f0c00720c */ /* 0x000fc80003f26070 */
[----:B------:R-:W-:-:S04]  /*08e0*/  SEL R15, R13, 0x63400000, !P1 ;  /* 0x634000000d0f7807 */ /* 0x000fc80004800000 */
[----:B------:R-:W-:-:S04]  /*08f0*/  LOP3.LUT R15, R15, 0x80000000, R7, 0xf8, !PT ;  /* 0x800000000f0f7812 */ /* 0x000fc800078ef807 */
[----:B------:R-:W-:-:S06]  /*0900*/  LOP3.LUT R15, R15, 0x100000, RZ, 0xfc, !PT ;  /* 0x001000000f0f7812 */ /* 0x000fcc00078efcff */
[----:B------:R-:W-:-:S10]  /*0910*/  DFMA R8, R8, 2, -R14 ;  /* 0x400000000808782b */ /* 0x000fd4000000080e */
[----:B------:R-:W-:-:S07]  /*0920*/  LOP3.LUT R19, R9, 0x7ff00000, RZ, 0xc0, !PT ;  /* 0x7ff0000009137812 */ /* 0x000fce00078ec0ff */
.L_x_16:
[----:B------:R-:W-:Y:S01]  /*0930*/  IMAD.MOV.U32 R18, RZ, RZ, R17 ;  /* 0x000000ffff127224 */ /* 0x000fe200078e0011 */
[----:B------:R-:W-:Y:S01]  /*0940*/  @!P0 LOP3.LUT R18, R3, 0x7ff00000, RZ, 0xc0, !PT ;  /* 0x7ff0000003128812 */ /* 0x000fe200078ec0ff */
[----:B------:R-:W-:Y:S01]  /*0950*/  VIADD R20, R19, 0xffffffff ;  /* 0xffffffff13147836 */ /* 0x000fe20000000000 */
[----:B------:R-:W-:-:S03]  /*0960*/  DMUL R14, R10, R8 ;  /* 0x000000080a0e7228 */ /* 0x000fc60000000000 */
[----:B------:R-:W-:Y:S01]  /*0970*/  VIADD R21, R18, 0xffffffff ;  /* 0xffffffff12157836 */ /* 0x000fe20000000000 */
[----:B------:R-:W-:-:S04]  /*0980*/  ISETP.GT.U32.AND P0, PT, R20, 0x7feffffe, PT ;  /* 0x7feffffe1400780c */ /* 0x000fc80003f04070 */
[----:B------:R-:W-:Y:S01]  /*0990*/  ISETP.GT.U32.OR P0, PT, R21, 0x7feffffe, P0 ;  /* 0x7feffffe1500780c */ /* 0x000fe20000704470 */
[----:B------:R-:W-:-:S08]  /*09a0*/  DFMA R16, R14, -R2, R8 ;  /* 0x800000020e10722b */ /* 0x000fd00000000008 */
[----:B------:R-:W-:-:S04]  /*09b0*/  DFMA R10, R10, R16, R14 ;  /* 0x000000100a0a722b */ /* 0x000fc8000000000e */
[----:B------:R-:W-:Y:S07]  /*09c0*/  @P0 BRA `(.L_x_17) ;  /* 0x00000000006c0947 */ /* 0x000fee0003800000 */
        /* <DEDUP_REMOVED lines=27> */
.L_x_17:
        /* <DEDUP_REMOVED lines=16> */
.L_x_20:
[----:B------:R-:W-:Y:S01]  /*0c80*/  LOP3.LUT R13, R5, 0x80000, RZ, 0xfc, !PT ;  /* 0x00080000050d7812 */ /* 0x000fe200078efcff */
[----:B------:R-:W-:Y:S01]  /*0c90*/  IMAD.MOV.U32 R12, RZ, RZ, R4 ;  /* 0x000000ffff0c7224 */ /* 0x000fe200078e0004 */
[----:B------:R-:W-:Y:S06]  /*0ca0*/  BRA `(.L_x_18) ;  /* 0x0000000000087947 */ /* 0x000fec0003800000 */
.L_x_19:
[----:B------:R-:W-:Y:S01]  /*0cb0*/  LOP3.LUT R13, R7, 0x80000, RZ, 0xfc, !PT ;  /* 0x00080000070d7812 */ /* 0x000fe200078efcff */
[----:B------:R-:W-:-:S07]  /*0cc0*/  IMAD.MOV.U32 R12, RZ, RZ, R6 ;  /* 0x000000ffff0c7224 */ /* 0x000fce00078e0006 */
.L_x_18:
[----:B------:R-:W-:Y:S02]  /*0cd0*/  IMAD.MOV.U32 R2, RZ, RZ, R0 ;  /* 0x000000ffff027224 */ /* 0x000fe400078e0000 */
[----:B------:R-:W-:-:S04]  /*0ce0*/  IMAD.MOV.U32 R3, RZ, RZ, 0x0 ;  /* 0x00000000ff037424 */ /* 0x000fc800078e00ff */
[----:B------:R-:W-:Y:S05]  /*0cf0*/  RET.REL.NODEC R2 `(_Z9tlmSourcePdS_S_S_iiddd) ;  /* 0xfffffff002c07950 */ /* 0x000fea0003c3ffff */
.L_x_21:
        /* <DEDUP_REMOVED lines=16> */
.L_x_23:


//--------------------- .nv.shared.reserved.0     --------------------------
	.section	.nv.shared.reserved.0,"aw",@nobits
	.weak		__nv_reservedSMEM_offset_0_alias
	.size		__nv_reservedSMEM_offset_0_alias, 0, 64
	.other		__nv_reservedSMEM_offset_0_alias,@"STO_CUDA_RESERVED_SHARED STV_DEFAULT"
__nv_reservedSMEM_offset_0_alias:
	.zero		0
	.zero		64


//--------------------- .nv.constant0._Z11tlmBoundaryPdS_S_S_ii --------------------------
	.section	.nv.constant0._Z11tlmBoundaryPdS_S_S_ii,"a",@progbits
	.sectionflags	@""
	.align	4
.nv.constant0._Z11tlmBoundaryPdS_S_S_ii:
	.zero		936


//--------------------- .nv.constant0._Z10tlmConnectPdS_S_S_ii --------------------------
	.section	.nv.constant0._Z10tlmConnectPdS_S_S_ii,"a",@progbits
	.sectionflags	@""
	.align	4
.nv.constant0._Z10tlmConnectPdS_S_S_ii:
	.zero		936


//--------------------- .nv.constant0._Z10tlmScatterPdS_S_S_iid --------------------------
	.section	.nv.constant0._Z10tlmScatterPdS_S_S_iid,"a",@progbits
	.sectionflags	@""
	.align	4
.nv.constant0._Z10tlmScatterPdS_S_S_iid:
	.zero		944


//--------------------- .nv.constant0._Z9tlmSourcePdS_S_S_iiddd --------------------------
	.section	.nv.constant0._Z9tlmSourcePdS_S_S_iiddd,"a",@progbits
	.sectionflags	@""
	.align	4
.nv.constant0._Z9tlmSourcePdS_S_S_iiddd:
	.zero		960


//--------------------- SYMBOLS --------------------------

	.type		.nv.reservedSmem.offset0,@object
	.size		.nv.reservedSmem.offset0,0x4
